	.headerflags	@"EF_CUDA_TEXMODE_UNIFIED EF_CUDA_64BIT_ADDRESS EF_CUDA_SM75 EF_CUDA_VIRTUAL_SM(EF_CUDA_SM75)"
	.elftype	@"ET_EXEC"


//--------------------- .nv.info                  --------------------------
	.section	.nv.info,"",@"SHT_CUDA_INFO"
	.align	4


	//----- nvinfo : EIATTR_REGCOUNT
	.align		4
        /*0000*/ 	.byte	0x04, 0x2f
        /*0002*/ 	.short	(.L_2 - .L_1)
	.align		4
.L_1:
        /*0004*/ 	.word	index@(_Z12wmma_exampleP6__halfS0_Pfiiiff)
        /*0008*/ 	.word	0x0000003c


	//----- nvinfo : EIATTR_MAX_STACK_SIZE
	.align		4
.L_2:
        /*000c*/ 	.byte	0x04, 0x23
        /*000e*/ 	.short	(.L_4 - .L_3)
	.align		4
.L_3:
        /*0010*/ 	.word	index@($_Z12wmma_exampleP6__halfS0_Pfiiiff$__cuda_sm3x_div_rn_noftz_f32_slowpath)
        /*0014*/ 	.word	0x00000000


	//----- nvinfo : EIATTR_MIN_STACK_SIZE
	.align		4
.L_4:
        /*0018*/ 	.byte	0x04, 0x12
        /*001a*/ 	.short	(.L_6 - .L_5)
	.align		4
.L_5:
        /*001c*/ 	.word	index@($_Z12wmma_exampleP6__halfS0_Pfiiiff$__cuda_sm3x_div_rn_noftz_f32_slowpath)
        /*0020*/ 	.word	0x00000000


	//----- nvinfo : EIATTR_FRAME_SIZE
	.align		4
.L_6:
        /*0024*/ 	.byte	0x04, 0x11
        /*0026*/ 	.short	(.L_8 - .L_7)
	.align		4
.L_7:
        /*0028*/ 	.word	index@($_Z12wmma_exampleP6__halfS0_Pfiiiff$__cuda_sm3x_div_rn_noftz_f32_slowpath)
        /*002c*/ 	.word	0x00000000


	//----- nvinfo : EIATTR_MAX_STACK_SIZE
	.align		4
.L_8:
        /*0030*/ 	.byte	0x04, 0x23
        /*0032*/ 	.short	(.L_10 - .L_9)
	.align		4
.L_9:
        /*0034*/ 	.word	index@(_Z12wmma_exampleP6__halfS0_Pfiiiff)
        /*0038*/ 	.word	0x00000000


	//----- nvinfo : EIATTR_MIN_STACK_SIZE
	.align		4
.L_10:
        /*003c*/ 	.byte	0x04, 0x12
        /*003e*/ 	.short	(.L_12 - .L_11)
	.align		4
.L_11:
        /*0040*/ 	.word	index@(_Z12wmma_exampleP6__halfS0_Pfiiiff)
        /*0044*/ 	.word	0x00000020


	//----- nvinfo : EIATTR_FRAME_SIZE
	.align		4
.L_12:
        /*0048*/ 	.byte	0x04, 0x11
        /*004a*/ 	.short	(.L_14 - .L_13)
	.align		4
.L_13:
        /*004c*/ 	.word	index@(_Z12wmma_exampleP6__halfS0_Pfiiiff)
        /*0050*/ 	.word	0x00000020


	//----- nvinfo : EIATTR_REGCOUNT
	.align		4
.L_14:
        /*0054*/ 	.byte	0x04, 0x2f
        /*0056*/ 	.short	(.L_16 - .L_15)
	.align		4
.L_15:
        /*0058*/ 	.word	index@(_Z17convertFp32ToFp16P6__halfPfi)
        /*005c*/ 	.word	0x0000000a


	//----- nvinfo : EIATTR_MAX_STACK_SIZE
	.align		4
.L_16:
        /*0060*/ 	.byte	0x04, 0x23
        /*0062*/ 	.short	(.L_18 - .L_17)
	.align		4
.L_17:
        /*0064*/ 	.word	index@(_Z17convertFp32ToFp16P6__halfPfi)
        /*0068*/ 	.word	0x00000000


	//----- nvinfo : EIATTR_MIN_STACK_SIZE
	.align		4
.L_18:
        /*006c*/ 	.byte	0x04, 0x12
        /*006e*/ 	.short	(.L_20 - .L_19)
	.align		4
.L_19:
        /*0070*/ 	.word	index@(_Z17convertFp32ToFp16P6__halfPfi)
        /*0074*/ 	.word	0x00000000


	//----- nvinfo : EIATTR_FRAME_SIZE
	.align		4
.L_20:
        /*0078*/ 	.byte	0x04, 0x11
        /*007a*/ 	.short	(.L_22 - .L_21)
	.align		4
.L_21:
        /*007c*/ 	.word	index@(_Z17convertFp32ToFp16P6__halfPfi)
        /*0080*/ 	.word	0x00000000
.L_22:


//--------------------- .nv.info._Z17convertFp32ToFp16P6__halfPfi --------------------------
	.section	.nv.info._Z17convertFp32ToFp16P6__halfPfi,"",@"SHT_CUDA_INFO"
	.align	4


	//----- nvinfo : EIATTR_SW_WAR
	.align		4
        /*0000*/ 	.byte	0x04, 0x36
        /*0002*/ 	.short	(.L_24 - .L_23)
.L_23:
        /*0004*/ 	.word	0x00000001


	//----- nvinfo : EIATTR_CUDA_API_VERSION
	.align		4
.L_24:
        /*0008*/ 	.byte	0x04, 0x37
        /*000a*/ 	.short	(.L_26 - .L_25)
.L_25:
        /*000c*/ 	.word	0x00000074


	//----- nvinfo : EIATTR_PARAM_CBANK
	.align		4
.L_26:
        /*0010*/ 	.byte	0x04, 0x0a
        /*0012*/ 	.short	(.L_28 - .L_27)
	.align		4
.L_27:
        /*0014*/ 	.word	index@(.nv.constant0._Z17convertFp32ToFp16P6__halfPfi)
        /*0018*/ 	.short	0x0160
        /*001a*/ 	.short	0x0014


	//----- nvinfo : EIATTR_CBANK_PARAM_SIZE
	.align		4
.L_28:
        /*001c*/ 	.byte	0x03, 0x19
        /*001e*/ 	.short	0x0014


	//----- nvinfo : EIATTR_KPARAM_INFO
	.align		4
        /*0020*/ 	.byte	0x04, 0x17
        /*0022*/ 	.short	(.L_30 - .L_29)
.L_29:
        /*0024*/ 	.word	0x00000000
        /*0028*/ 	.short	0x0002
        /*002a*/ 	.short	0x0010
        /*002c*/ 	.byte	0x00, 0xf0, 0x11, 0x00


	//----- nvinfo : EIATTR_KPARAM_INFO
	.align		4
.L_30:
        /*0030*/ 	.byte	0x04, 0x17
        /*0032*/ 	.short	(.L_32 - .L_31)
.L_31:
        /*0034*/ 	.word	0x00000000
        /*0038*/ 	.short	0x0001
        /*003a*/ 	.short	0x0008
        /*003c*/ 	.byte	0x00, 0xf0, 0x21, 0x00


	//----- nvinfo : EIATTR_KPARAM_INFO
	.align		4
.L_32:
        /*0040*/ 	.byte	0x04, 0x17
        /*0042*/ 	.short	(.L_34 - .L_33)
.L_33:
        /*0044*/ 	.word	0x00000000
        /*0048*/ 	.short	0x0000
        /*004a*/ 	.short	0x0000
        /*004c*/ 	.byte	0x00, 0xf0, 0x21, 0x00


	//----- nvinfo : EIATTR_MAXREG_COUNT
	.align		4
.L_34:
        /*0050*/ 	.byte	0x03, 0x1b
        /*0052*/ 	.short	0x00ff


	//----- nvinfo : EIATTR_EXIT_INSTR_OFFSETS
	.align		4
        /*0054*/ 	.byte	0x04, 0x1c
        /*0056*/ 	.short	(.L_36 - .L_35)


	//   ....[0]....
.L_35:
        /*0058*/ 	.word	0x00000050


	//   ....[1]....
        /*005c*/ 	.word	0x000000d0
.L_36:


//--------------------- .nv.info._Z12wmma_exampleP6__halfS0_Pfiiiff --------------------------
	.section	.nv.info._Z12wmma_exampleP6__halfS0_Pfiiiff,"",@"SHT_CUDA_INFO"
	.align	4


	//----- nvinfo : EIATTR_SW_WAR
	.align		4
        /*0000*/ 	.byte	0x04, 0x36
        /*0002*/ 	.short	(.L_38 - .L_37)
.L_37:
        /*0004*/ 	.word	0x00000001


	//----- nvinfo : EIATTR_CUDA_API_VERSION
	.align		4
.L_38:
        /*0008*/ 	.byte	0x04, 0x37
        /*000a*/ 	.short	(.L_40 - .L_39)
.L_39:
        /*000c*/ 	.word	0x00000074


	//----- nvinfo : EIATTR_PARAM_CBANK
	.align		4
.L_40:
        /*0010*/ 	.byte	0x04, 0x0a
        /*0012*/ 	.short	(.L_42 - .L_41)
	.align		4
.L_41:
        /*0014*/ 	.word	index@(.nv.constant0._Z12wmma_exampleP6__halfS0_Pfiiiff)
        /*0018*/ 	.short	0x0160
        /*001a*/ 	.short	0x002c


	//----- nvinfo : EIATTR_CBANK_PARAM_SIZE
	.align		4
.L_42:
        /*001c*/ 	.byte	0x03, 0x19
        /*001e*/ 	.short	0x002c


	//----- nvinfo : EIATTR_KPARAM_INFO
	.align		4
        /*0020*/ 	.byte	0x04, 0x17
        /*0022*/ 	.short	(.L_44 - .L_43)
.L_43:
        /*0024*/ 	.word	0x00000000
        /*0028*/ 	.short	0x0007
        /*002a*/ 	.short	0x0028
        /*002c*/ 	.byte	0x00, 0xf0, 0x11, 0x00


	//----- nvinfo : EIATTR_KPARAM_INFO
	.align		4
.L_44:
        /*0030*/ 	.byte	0x04, 0x17
        /*0032*/ 	.short	(.L_46 - .L_45)
.L_45:
        /*0034*/ 	.word	0x00000000
        /*0038*/ 	.short	0x0006
        /*003a*/ 	.short	0x0024
        /*003c*/ 	.byte	0x00, 0xf0, 0x11, 0x00


	//----- nvinfo : EIATTR_KPARAM_INFO
	.align		4
.L_46:
        /*0040*/ 	.byte	0x04, 0x17
        /*0042*/ 	.short	(.L_48 - .L_47)
.L_47:
        /*0044*/ 	.word	0x00000000
        /*0048*/ 	.short	0x0005
        /*004a*/ 	.short	0x0020
        /*004c*/ 	.byte	0x00, 0xf0, 0x11, 0x00


	//----- nvinfo : EIATTR_KPARAM_INFO
	.align		4
.L_48:
        /*0050*/ 	.byte	0x04, 0x17
        /*0052*/ 	.short	(.L_50 - .L_49)
.L_49:
        /*0054*/ 	.word	0x00000000
        /*0058*/ 	.short	0x0004
        /*005a*/ 	.short	0x001c
        /*005c*/ 	.byte	0x00, 0xf0, 0x11, 0x00


	//----- nvinfo : EIATTR_KPARAM_INFO
	.align		4
.L_50:
        /*0060*/ 	.byte	0x04, 0x17
        /*0062*/ 	.short	(.L_52 - .L_51)
.L_51:
        /*0064*/ 	.word	0x00000000
        /*0068*/ 	.short	0x0003
        /*006a*/ 	.short	0x0018
        /*006c*/ 	.byte	0x00, 0xf0, 0x11, 0x00


	//----- nvinfo : EIATTR_KPARAM_INFO
	.align		4
.L_52:
        /*0070*/ 	.byte	0x04, 0x17
        /*0072*/ 	.short	(.L_54 - .L_53)
.L_53:
        /*0074*/ 	.word	0x00000000
        /*0078*/ 	.short	0x0002
        /*007a*/ 	.short	0x0010
        /*007c*/ 	.byte	0x00, 0xf0, 0x21, 0x00


	//----- nvinfo : EIATTR_KPARAM_INFO
	.align		4
.L_54:
        /*0080*/ 	.byte	0x04, 0x17
        /*0082*/ 	.short	(.L_56 - .L_55)
.L_55:
        /*0084*/ 	.word	0x00000000
        /*0088*/ 	.short	0x0001
        /*008a*/ 	.short	0x0008
        /*008c*/ 	.byte	0x00, 0xf0, 0x21, 0x00


	//----- nvinfo : EIATTR_KPARAM_INFO
	.align		4
.L_56:
        /*0090*/ 	.byte	0x04, 0x17
        /*0092*/ 	.short	(.L_58 - .L_57)
.L_57:
        /*0094*/ 	.word	0x00000000
        /*0098*/ 	.short	0x0000
        /*009a*/ 	.short	0x0000
        /*009c*/ 	.byte	0x00, 0xf0, 0x21, 0x00


	//----- nvinfo : EIATTR_WMMA_USED
	.align		4
.L_58:
        /*00a0*/ 	.byte	0x01, 0x2b
	.zero		2


	//----- nvinfo : EIATTR_MAXREG_COUNT
	.align		4
        /*00a4*/ 	.byte	0x03, 0x1b
        /*00a6*/ 	.short	0x00ff


	//----- nvinfo : EIATTR_EXIT_INSTR_OFFSETS
	.align		4
        /*00a8*/ 	.byte	0x04, 0x1c
        /*00aa*/ 	.short	(.L_60 - .L_59)


	//   ....[0]....
.L_59:
        /*00ac*/ 	.word	0x0000da50


	//   ....[1]....
        /*00b0*/ 	.word	0x0000de20


	//----- nvinfo : EIATTR_CRS_STACK_SIZE
	.align		4
.L_60:
        /*00b4*/ 	.byte	0x04, 0x1e
        /*00b6*/ 	.short	(.L_62 - .L_61)
.L_61:
        /*00b8*/ 	.word	0x00000000
.L_62:


//--------------------- .nv.rel.action            --------------------------
	.section	.nv.rel.action,"",@"SHT_CUDA_RELOCINFO"
	.align	8
	.sectionentsize	8
        /*0000*/ 	.byte	0x4b, 0x00, 0x00, 0x00, 0x00, 0x00, 0x00, 0x00, 0x00, 0x02, 0x02, 0x08, 0x10, 0x0a, 0x2f, 0x22
        /* <DEDUP_REMOVED lines=12> */
        /*00d0*/ 	.byte	0x00, 0x00, 0x00, 0x14, 0x2c, 0x00, 0x00, 0x00


//--------------------- .nv.constant0._Z17convertFp32ToFp16P6__halfPfi --------------------------
	.section	.nv.constant0._Z17convertFp32ToFp16P6__halfPfi,"a",@progbits
	.align	4
.nv.constant0._Z17convertFp32ToFp16P6__halfPfi:
	.zero		372


//--------------------- .nv.constant2._Z12wmma_exampleP6__halfS0_Pfiiiff --------------------------
	.section	.nv.constant2._Z12wmma_exampleP6__halfS0_Pfiiiff,"a",@progbits
	.align	4
.nv.constant2._Z12wmma_exampleP6__halfS0_Pfiiiff:
        /*0000*/ 	.byte	0x19, 0x2d, 0x44, 0x54, 0xfb, 0x21, 0xf9, 0x3b


//--------------------- .nv.constant0._Z12wmma_exampleP6__halfS0_Pfiiiff --------------------------
	.section	.nv.constant0._Z12wmma_exampleP6__halfS0_Pfiiiff,"a",@progbits
	.align	4
.nv.constant0._Z12wmma_exampleP6__halfS0_Pfiiiff:
	.zero		396


//--------------------- .text._Z17convertFp32ToFp16P6__halfPfi --------------------------
	.section	.text._Z17convertFp32ToFp16P6__halfPfi,"ax",@progbits
	.sectioninfo	@"SHI_REGISTERS=10"
	.align	128
        .global         _Z17convertFp32ToFp16P6__halfPfi
        .type           _Z17convertFp32ToFp16P6__halfPfi,@function
        .size           _Z17convertFp32ToFp16P6__halfPfi,(.L_x_181 - _Z17convertFp32ToFp16P6__halfPfi)
        .other          _Z17convertFp32ToFp16P6__halfPfi,@"STO_CUDA_ENTRY STV_DEFAULT"
_Z17convertFp32ToFp16P6__halfPfi:
.text._Z17convertFp32ToFp16P6__halfPfi:
[----:B------:R-:W-:-:S02]  /*0000*/  MOV R1, c[0x0][0x28] ;  /* 0x00000a0000017a02 */ /* 0x000fc40000000f00 */
[----:B------:R-:W0:Y:S04]  /*0010*/  S2R R4, SR_CTAID.X ;  /* 0x0000000000047919 */ /* 0x000e280000002500 */
[----:B------:R-:W0:Y:S02]  /*0020*/  S2R R3, SR_TID.X ;  /* 0x0000000000037919 */ /* 0x000e240000002100 */
[----:B0-----:R-:W-:-:S05]  /*0030*/  IMAD R4, R4, c[0x0][0x0], R3 ;  /* 0x0000000004047a24 */ /* 0x001fca00078e0203 */
[----:B------:R-:W-:-:S12]  /*0040*/  ISETP.GE.AND P0, PT, R4, c[0x0][0x170], PT ;  /* 0x00005c0004007a0c */ /* 0x000fd80003f06270 */
[----:B------:R-:W-:Y:S05]  /*0050*/  @P0 EXIT ;  /* 0x000000000000094d */ /* 0x000fea0003800000 */
[----:B------:R-:W-:-:S05]  /*0060*/  MOV R3, 0x4 ;  /* 0x0000000400037802 */ /* 0x000fca0000000f00 */
[----:B------:R-:W-:-:S08]  /*0070*/  IMAD.WIDE R2, R4, R3, c[0x0][0x168] ;  /* 0x00005a0004027625 */ /* 0x000fd000078e0203 */
[----:B------:R-:W2:Y:S01]  /*0080*/  LDG.E.SYS R2, [R2] ;  /* 0x0000000002027381 */ /* 0x000ea200001ee900 */
[----:B------:R-:W-:-:S05]  /*0090*/  MOV R5, 0x2 ;  /* 0x0000000200057802 */ /* 0x000fca0000000f00 */
[----:B------:R-:W-:Y:S01]  /*00a0*/  IMAD.WIDE R4, R4, R5, c[0x0][0x160] ;  /* 0x0000580004047625 */ /* 0x000fe200078e0205 */
[----:B--2---:R-:W0:Y:S07]  /*00b0*/  F2F.F16.F32 R7, R2 ;  /* 0x0000000200077304 */ /* 0x004e2e0000200800 */
[----:B0-----:R-:W-:Y:S01]  /*00c0*/  STG.E.U16.SYS [R4], R7 ;  /* 0x0000000704007386 */ /* 0x001fe2000010e500 */
[----:B------:R-:W-:Y:S05]  /*00d0*/  EXIT ;  /* 0x000000000000794d */ /* 0x000fea0003800000 */
.L_x_0:
[----:B------:R-:W-:-:S00]  /*00e0*/  BRA `(.L_x_0) ;  /* 0xfffffff000007947 */ /* 0x000fc0000383ffff */
[----:B------:R-:W-:-:S00]  /*00f0*/  NOP ;  /* 0x0000000000007918 */ /* 0x000fc00000000000 */
.L_x_181:


//--------------------- .text._Z12wmma_exampleP6__halfS0_Pfiiiff --------------------------
	.section	.text._Z12wmma_exampleP6__halfS0_Pfiiiff,"ax",@progbits
	.sectioninfo	@"SHI_REGISTERS=60"
	.align	128
        .global         _Z12wmma_exampleP6__halfS0_Pfiiiff
        .type           _Z12wmma_exampleP6__halfS0_Pfiiiff,@function
        .size           _Z12wmma_exampleP6__halfS0_Pfiiiff,(.L_x_180 - _Z12wmma_exampleP6__halfS0_Pfiiiff)
        .other          _Z12wmma_exampleP6__halfS0_Pfiiiff,@"STO_CUDA_ENTRY STV_DEFAULT"
_Z12wmma_exampleP6__halfS0_Pfiiiff:
.text._Z12wmma_exampleP6__halfS0_Pfiiiff:
[----:B------:R-:W-:-:S02]  /*0000*/  IMAD.MOV.U32 R1, RZ, RZ, c[0x0][0x28] ;  /* 0x00000a00ff017624 */ /* 0x000fc400078e00ff */
[----:B------:R-:W0:Y:S01]  /*0010*/  I2F.U32.RP R0, 0x20 ;  /* 0x0000002000007906 */ /* 0x000e220000209000 */
[----:B------:R-:W1:Y:S01]  /*0020*/  S2R R4, SR_CTAID.X ;  /* 0x0000000000047919 */ /* 0x000e620000002500 */
[----:B------:R-:W-:Y:S01]  /*0030*/  BMOV.32.CLEAR RZ, B0 ;  /* 0x0000000000ff7355 */ /* 0x000fe20000100000 */
[----:B------:R-:W-:Y:S01]  /*0040*/  BSSY B0, `(.L_x_1) ;  /* 0x0000025000007945 */ /* 0x000fe20003800000 */
[----:B------:R-:W-:Y:S01]  /*0050*/  IADD3 R1, R1, -0x20, RZ ;  /* 0xffffffe001017810 */ /* 0x000fe20007ffe0ff */
[----:B------:R-:W1:Y:S03]  /*0060*/  S2R R9, SR_TID.X ;  /* 0x0000000000097919 */ /* 0x000e660000002100 */
[----:B------:R-:W2:Y:S01]  /*0070*/  I2F.U32 R5, c[0x0][0x0] ;  /* 0x0000000000057b06 */ /* 0x000ea20000201000 */
[----:B------:R-:W3:Y:S07]  /*0080*/  S2R R11, SR_CTAID.Y ;  /* 0x00000000000b7919 */ /* 0x000eee0000002600 */
[----:B0-----:R-:W0:Y:S08]  /*0090*/  MUFU.RCP R0, R0 ;  /* 0x0000000000007308 */ /* 0x001e300000001000 */
[----:B--2---:R-:W-:Y:S01]  /*00a0*/  MUFU.RCP R6, R5 ;  /* 0x0000000500067308 */ /* 0x004fe20000001000 */
[----:B0-----:R-:W-:-:S07]  /*00b0*/  IADD3 R2, R0, 0xffffffe, RZ ;  /* 0x0ffffffe00027810 */ /* 0x001fce0007ffe0ff */
[----:B------:R0:W2:Y:S02]  /*00c0*/  F2I.FTZ.U32.TRUNC.NTZ R3, R2 ;  /* 0x0000000200037305 */ /* 0x0000a4000021f000 */
[----:B0-----:R-:W-:Y:S02]  /*00d0*/  IMAD.MOV.U32 R2, RZ, RZ, RZ ;  /* 0x000000ffff027224 */ /* 0x001fe400078e00ff */
[----:B--2---:R-:W-:-:S04]  /*00e0*/  IMAD.U32 R7, R3, -0x20, RZ ;  /* 0xffffffe003077824 */ /* 0x004fc800078e00ff */
[----:B------:R-:W-:Y:S02]  /*00f0*/  IMAD.HI.U32 R40, R3, R7, R2 ;  /* 0x0000000703287227 */ /* 0x000fe400078e0002 */
[----:B------:R-:W3:Y:S02]  /*0100*/  S2R R2, SR_TID.Y ;  /* 0x0000000000027919 */ /* 0x000ee40000002200 */
[----:B-1----:R-:W-:Y:S02]  /*0110*/  IMAD R3, R4, c[0x0][0x0], R9 ;  /* 0x0000000004037a24 */ /* 0x002fe400078e0209 */
[----:B------:R-:W0:Y:S01]  /*0120*/  I2F.U32 R4, R9 ;  /* 0x0000000900047306 */ /* 0x000e220000201000 */
[----:B------:R-:W-:Y:S02]  /*0130*/  FFMA R7, -R5, R6, 1 ;  /* 0x3f80000005077423 */ /* 0x000fe40000000106 */
[----:B------:R-:W-:-:S04]  /*0140*/  IMAD.HI.U32 R40, R40, R3, RZ ;  /* 0x0000000328287227 */ /* 0x000fc800078e00ff */
[----:B------:R-:W-:Y:S02]  /*0150*/  IMAD R3, R40, -0x20, R3 ;  /* 0xffffffe028037824 */ /* 0x000fe400078e0203 */
[----:B------:R-:W-:-:S03]  /*0160*/  FFMA R7, R6, R7, R6 ;  /* 0x0000000706077223 */ /* 0x000fc60000000006 */
[----:B------:R-:W-:Y:S01]  /*0170*/  ISETP.GE.U32.AND P0, PT, R3, 0x20, PT ;  /* 0x000000200300780c */ /* 0x000fe20003f06070 */
[----:B0-----:R-:W0:Y:S01]  /*0180*/  FCHK P2, R4, R5 ;  /* 0x0000000504007302 */ /* 0x001e220000040000 */
[----:B------:R-:W-:-:S04]  /*0190*/  FFMA R0, R4, R7, RZ ;  /* 0x0000000704007223 */ /* 0x000fc800000000ff */
[----:B------:R-:W-:-:S06]  /*01a0*/  FFMA R6, -R5, R0, R4 ;  /* 0x0000000005067223 */ /* 0x000fcc0000000104 */
[----:B------:R-:W-:Y:S01]  /*01b0*/  @P0 IADD3 R3, R3, -0x20, RZ ;  /* 0xffffffe003030810 */ /* 0x000fe20007ffe0ff */
[----:B------:R-:W-:Y:S01]  /*01c0*/  FFMA R6, R7, R6, R0 ;  /* 0x0000000607067223 */ /* 0x000fe20000000000 */
[----:B------:R-:W-:Y:S01]  /*01d0*/  @P0 IADD3 R40, R40, 0x1, RZ ;  /* 0x0000000128280810 */ /* 0x000fe20007ffe0ff */
[----:B---3--:R-:W-:Y:S01]  /*01e0*/  IMAD R0, R11, c[0x0][0x4], R2 ;  /* 0x000001000b007a24 */ /* 0x008fe200078e0202 */
[----:B------:R-:W-:Y:S01]  /*01f0*/  ISETP.GE.U32.AND P1, PT, R3, 0x20, PT ;  /* 0x000000200300780c */ /* 0x000fe20003f26070 */
[----:B------:R-:W-:-:S04]  /*0200*/  FFMA R39, -R5, R6, R4 ;  /* 0x0000000605277223 */ /* 0x000fc80000000104 */
[----:B------:R-:W-:-:S07]  /*0210*/  FFMA R39, R7, R39, R6 ;  /* 0x0000002707277223 */ /* 0x000fce0000000006 */
[----:B------:R-:W-:Y:S01]  /*0220*/  @P1 IADD3 R40, R40, 0x1, RZ ;  /* 0x0000000128281810 */ /* 0x000fe20007ffe0ff */
[----:B0-----:R-:W-:Y:S05]  /*0230*/  @!P2 BRA `(.L_x_2) ;  /* 0x000000500000a947 */ /* 0x001fea0003800000 */
[----:B------:R-:W-:Y:S01]  /*0240*/  IMAD.MOV.U32 R6, RZ, RZ, R4 ;  /* 0x000000ffff067224 */ /* 0x000fe200078e0004 */
[----:B------:R-:W-:Y:S01]  /*0250*/  MOV R10, 0x280 ;  /* 0x00000280000a7802 */ /* 0x000fe20000000f00 */
[----:B------:R-:W-:-:S03]  /*0260*/  IMAD.MOV.U32 R7, RZ, RZ, R5 ;  /* 0x000000ffff077224 */ /* 0x000fc600078e0005 */
[----:B------:R-:W-:Y:S05]  /*0270*/  CALL.REL.NOINC `($_Z12wmma_exampleP6__halfS0_Pfiiiff$__cuda_sm3x_div_rn_noftz_f32_slowpath) ;  /* 0x0000dbb000007944 */ /* 0x000fea0003c00000 */
[----:B0-----:R-:W-:-:S03]  /*0280*/  IMAD.MOV.U32 R39, RZ, RZ, R6 ;  /* 0x000000ffff277224 */ /* 0x001fc600078e0006 */
.L_x_2:
[----:B------:R-:W-:Y:S05]  /*0290*/  BSYNC B0 ;  /* 0x0000000000007941 */ /* 0x000fea0003800000 */
.L_x_1:
[----:B------:R-:W0:Y:S01]  /*02a0*/  I2F.U32 R3, c[0x0][0x4] ;  /* 0x0000010000037b06 */ /* 0x000e220000201000 */
[----:B------:R-:W-:Y:S01]  /*02b0*/  BMOV.32.CLEAR RZ, B0 ;  /* 0x0000000000ff7355 */ /* 0x000fe20000100000 */
[----:B------:R-:W-:Y:S06]  /*02c0*/  BSSY B0, `(.L_x_3) ;  /* 0x0000011000007945 */ /* 0x000fec0003800000 */
[----:B------:R-:W1:Y:S08]  /*02d0*/  I2F.U32 R2, R2 ;  /* 0x0000000200027306 */ /* 0x000e700000201000 */
[----:B0-----:R-:W0:Y:S08]  /*02e0*/  MUFU.RCP R4, R3 ;  /* 0x0000000300047308 */ /* 0x001e300000001000 */
[----:B-1----:R-:W1:Y:S01]  /*02f0*/  FCHK P0, R2, R3 ;  /* 0x0000000302007302 */ /* 0x002e620000000000 */
[----:B0-----:R-:W-:-:S04]  /*0300*/  FFMA R5, -R3, R4, 1 ;  /* 0x3f80000003057423 */ /* 0x001fc80000000104 */
[----:B------:R-:W-:-:S04]  /*0310*/  FFMA R5, R4, R5, R4 ;  /* 0x0000000504057223 */ /* 0x000fc80000000004 */
[----:B------:R-:W-:-:S04]  /*0320*/  FFMA R4, R2, R5, RZ ;  /* 0x0000000502047223 */ /* 0x000fc800000000ff */
[----:B------:R-:W-:-:S04]  /*0330*/  FFMA R6, -R3, R4, R2 ;  /* 0x0000000403067223 */ /* 0x000fc80000000102 */
[----:B------:R-:W-:-:S04]  /*0340*/  FFMA R6, R5, R6, R4 ;  /* 0x0000000605067223 */ /* 0x000fc80000000004 */
[----:B------:R-:W-:-:S04]  /*0350*/  FFMA R38, -R3, R6, R2 ;  /* 0x0000000603267223 */ /* 0x000fc80000000102 */
[----:B------:R-:W-:Y:S01]  /*0360*/  FFMA R38, R5, R38, R6 ;  /* 0x0000002605267223 */ /* 0x000fe20000000006 */
[----:B-1----:R-:W-:Y:S05]  /*0370*/  @!P0 BRA `(.L_x_4) ;  /* 0x0000005000008947 */ /* 0x002fea0003800000 */
[----:B------:R-:W-:Y:S01]  /*0380*/  IMAD.MOV.U32 R6, RZ, RZ, R2 ;  /* 0x000000ffff067224 */ /* 0x000fe200078e0002 */
[----:B------:R-:W-:Y:S01]  /*0390*/  MOV R10, 0x3c0 ;  /* 0x000003c0000a7802 */ /* 0x000fe20000000f00 */
[----:B------:R-:W-:-:S03]  /*03a0*/  IMAD.MOV.U32 R7, RZ, RZ, R3 ;  /* 0x000000ffff077224 */ /* 0x000fc600078e0003 */
[----:B------:R-:W-:Y:S05]  /*03b0*/  CALL.REL.NOINC `($_Z12wmma_exampleP6__halfS0_Pfiiiff$__cuda_sm3x_div_rn_noftz_f32_slowpath) ;  /* 0x0000da7000007944 */ /* 0x000fea0003c00000 */
[----:B0-----:R-:W-:-:S03]  /*03c0*/  IMAD.MOV.U32 R38, RZ, RZ, R6 ;  /* 0x000000ffff267224 */ /* 0x001fc600078e0006 */
.L_x_4:
[----:B------:R-:W-:Y:S05]  /*03d0*/  BSYNC B0 ;  /* 0x0000000000007941 */ /* 0x000fea0003800000 */
.L_x_3:
[----:B------:R-:W-:Y:S01]  /*03e0*/  IMAD.MOV.U32 R2, RZ, RZ, c[0x0][0x180] ;  /* 0x00006000ff027624 */ /* 0x000fe200078e00ff */
[----:B------:R-:W-:Y:S01]  /*03f0*/  CS2R R16, SRZ ;  /* 0x0000000000107805 */ /* 0x000fe2000001ff00 */
[----:B------:R-:W-:Y:S01]  /*0400*/  IMAD.MOV.U32 R35, RZ, RZ, RZ ;  /* 0x000000ffff237224 */ /* 0x000fe200078e00ff */
[----:B------:R-:W-:Y:S01]  /*0410*/  CS2R R18, SRZ ;  /* 0x0000000000127805 */ /* 0x000fe2000001ff00 */
[----:B------:R-:W-:Y:S01]  /*0420*/  CS2R R12, SRZ ;  /* 0x00000000000c7805 */ /* 0x000fe2000001ff00 */
[----:B------:R-:W-:Y:S01]  /*0430*/  ISETP.GE.AND P0, PT, R2, 0x1, PT ;  /* 0x000000010200780c */ /* 0x000fe20003f06270 */
[----:B------:R-:W-:-:S11]  /*0440*/  CS2R R14, SRZ ;  /* 0x00000000000e7805 */ /* 0x000fd6000001ff00 */
[----:B------:R-:W-:Y:S05]  /*0450*/  @!P0 BRA `(.L_x_5) ;  /* 0x0000d58000008947 */ /* 0x000fea0003800000 */
[----:B------:R-:W-:Y:S01]  /*0460*/  SHF.R.U32.HI R2, RZ, 0x17, R39 ;  /* 0x00000017ff027819 */ /* 0x000fe20000011627 */
[----:B------:R-:W-:Y:S01]  /*0470*/  IMAD.SHL.U32 R34, R40, 0x10, RZ ;  /* 0x0000001028227824 */ /* 0x000fe200078e00ff */
[----:B------:R-:W-:Y:S01]  /*0480*/  SHF.R.U32.HI R3, RZ, 0x17, R38 ;  /* 0x00000017ff037819 */ /* 0x000fe20000011626 */
[----:B------:R-:W-:Y:S01]  /*0490*/  IMAD.SHL.U32 R0, R0, 0x10, RZ ;  /* 0x0000001000007824 */ /* 0x000fe200078e00ff */
[----:B------:R-:W-:Y:S01]  /*04a0*/  LOP3.LUT R2, R2, 0xff, RZ, 0xc0, !PT ;  /* 0x000000ff02027812 */ /* 0x000fe200078ec0ff */
[----:B------:R-:W-:Y:S01]  /*04b0*/  IMAD.SHL.U32 R22, R39, 0x100, RZ ;  /* 0x0000010027167824 */ /* 0x000fe200078e00ff */
[----:B------:R-:W-:Y:S01]  /*04c0*/  LOP3.LUT R3, R3, 0xff, RZ, 0xc0, !PT ;  /* 0x000000ff03037812 */ /* 0x000fe200078ec0ff */
[----:B------:R-:W-:Y:S01]  /*04d0*/  IMAD R23, R0, c[0x0][0x180], RZ ;  /* 0x0000600000177a24 */ /* 0x000fe200078e02ff */
[----:B------:R-:W-:Y:S01]  /*04e0*/  ISETP.GE.AND P0, PT, R34, c[0x0][0x178], PT ;  /* 0x00005e0022007a0c */ /* 0x000fe20003f06270 */
[----:B------:R-:W-:Y:S01]  /*04f0*/  IMAD.SHL.U32 R21, R38, 0x100, RZ ;  /* 0x0000010026157824 */ /* 0x000fe200078e00ff */
[----:B------:R-:W-:Y:S01]  /*0500*/  IADD3 R2, R2, -0x80, RZ ;  /* 0xffffff8002027810 */ /* 0x000fe20007ffe0ff */
[----:B------:R-:W-:Y:S01]  /*0510*/  BMOV.32.CLEAR RZ, B1 ;  /* 0x0000000001ff7355 */ /* 0x000fe20000100000 */
[----:B------:R-:W-:Y:S01]  /*0520*/  IADD3 R3, R3, -0x80, RZ ;  /* 0xffffff8003037810 */ /* 0x000fe20007ffe0ff */
[----:B------:R-:W-:Y:S01]  /*0530*/  BSSY B1, `(.L_x_5) ;  /* 0x0000d4a000017945 */ /* 0x000fe20003800000 */
[----:B------:R-:W-:Y:S01]  /*0540*/  ISETP.LT.AND P0, PT, R0, c[0x0][0x17c], !P0 ;  /* 0x00005f0000007a0c */ /* 0x000fe20004701270 */
[----:B------:R-:W-:Y:S01]  /*0550*/  FMUL R32, R38, R39 ;  /* 0x0000002726207220 */ /* 0x000fe20000400000 */
[----:B------:R-:W-:Y:S01]  /*0560*/  LOP3.LUT R10, R2, 0x1f, RZ, 0xc0, !PT ;  /* 0x0000001f020a7812 */ /* 0x000fe200078ec0ff */
[----:B------:R-:W-:Y:S01]  /*0570*/  FMUL R27, R39, 0.63661974668502807617 ;  /* 0x3f22f983271b7820 */ /* 0x000fe20000400000 */
[----:B------:R-:W-:Y:S01]  /*0580*/  SHF.R.U32.HI R2, RZ, 0x5, R2 ;  /* 0x00000005ff027819 */ /* 0x000fe20000011602 */
[----:B------:R-:W-:Y:S01]  /*0590*/  FMUL R25, R38, 0.63661974668502807617 ;  /* 0x3f22f98326197820 */ /* 0x000fe20000400000 */
[----:B------:R-:W-:Y:S01]  /*05a0*/  SHF.R.U32.HI R0, RZ, 0x5, R3 ;  /* 0x00000005ff007819 */ /* 0x000fe20000011603 */
[----:B------:R-:W-:Y:S01]  /*05b0*/  IMAD.MOV.U32 R24, RZ, RZ, RZ ;  /* 0x000000ffff187224 */ /* 0x000fe200078e00ff */
[----:B------:R-:W-:-:S02]  /*05c0*/  IADD3 R6, -R2, 0x4, RZ ;  /* 0x0000000402067810 */ /* 0x000fc40007ffe1ff */
[----:B------:R-:W-:Y:S02]  /*05d0*/  IADD3 R4, -R0, 0x4, RZ ;  /* 0x0000000400047810 */ /* 0x000fe40007ffe1ff */
[----:B------:R-:W-:Y:S01]  /*05e0*/  IADD3 R2, -R2, 0x6, RZ ;  /* 0x0000000602027810 */ /* 0x000fe20007ffe1ff */
[--C-:B------:R-:W-:Y:S01]  /*05f0*/  IMAD R6, R6, 0x4, R1.reuse ;  /* 0x0000000406067824 */ /* 0x100fe200078e0201 */
[----:B------:R-:W-:Y:S01]  /*0600*/  IADD3 R0, -R0, 0x6, RZ ;  /* 0x0000000600007810 */ /* 0x000fe20007ffe1ff */
[--C-:B------:R-:W-:Y:S01]  /*0610*/  IMAD R4, R4, 0x4, R1.reuse ;  /* 0x0000000404047824 */ /* 0x100fe200078e0201 */
[----:B------:R-:W-:Y:S01]  /*0620*/  LOP3.LUT R33, R39, 0x80000000, RZ, 0xc0, !PT ;  /* 0x8000000027217812 */ /* 0x000fe200078ec0ff */
[--C-:B------:R-:W-:Y:S01]  /*0630*/  IMAD R7, R2, 0x4, R1.reuse ;  /* 0x0000000402077824 */ /* 0x100fe200078e0201 */
[----:B------:R-:W-:Y:S01]  /*0640*/  LOP3.LUT R26, R38, 0x80000000, RZ, 0xc0, !PT ;  /* 0x80000000261a7812 */ /* 0x000fe200078ec0ff */
[----:B------:R-:W-:Y:S01]  /*0650*/  IMAD R5, R0, 0x4, R1 ;  /* 0x0000000400057824 */ /* 0x000fe200078e0201 */
[----:B------:R-:W-:-:S02]  /*0660*/  LOP3.LUT R22, R22, 0x80000000, RZ, 0xfc, !PT ;  /* 0x8000000016167812 */ /* 0x000fc400078efcff */
[----:B------:R-:W-:Y:S02]  /*0670*/  LOP3.LUT R21, R21, 0x80000000, RZ, 0xfc, !PT ;  /* 0x8000000015157812 */ /* 0x000fe400078efcff */
[C---:B------:R-:W-:Y:S02]  /*0680*/  ISETP.NE.AND P1, PT, R33.reuse, RZ, PT ;  /* 0x000000ff2100720c */ /* 0x040fe40003f25270 */
[----:B------:R-:W-:Y:S02]  /*0690*/  LOP3.LUT R20, R33, 0x80000000, RZ, 0x3c, !PT ;  /* 0x8000000021147812 */ /* 0x000fe400078e3cff */
[----:B------:R-:W-:Y:S02]  /*06a0*/  LOP3.LUT R11, R26, 0x80000000, RZ, 0x3c, !PT ;  /* 0x800000001a0b7812 */ /* 0x000fe400078e3cff */
[----:B------:R-:W-:Y:S02]  /*06b0*/  LOP3.LUT R9, R3, 0x1f, RZ, 0xc0, !PT ;  /* 0x0000001f03097812 */ /* 0x000fe400078ec0ff */
[----:B------:R-:W-:-:S02]  /*06c0*/  ISETP.NE.AND P2, PT, R10, RZ, PT ;  /* 0x000000ff0a00720c */ /* 0x000fc40003f45270 */
[----:B------:R-:W-:-:S03]  /*06d0*/  IADD3 R8, -R10, 0x20, RZ ;  /* 0x000000200a087810 */ /* 0x000fc60007ffe1ff */
.L_x_167:
[----:B------:R-:W-:Y:S01]  /*06e0*/  BMOV.32.CLEAR RZ, B0 ;  /* 0x0000000000ff7355 */ /* 0x000fe20000100000 */
[----:B------:R-:W-:Y:S01]  /*06f0*/  BSSY B0, `(.L_x_6) ;  /* 0x0000d2a000007945 */ /* 0x000fe20003800000 */
[----:B------:R-:W-:Y:S05]  /*0700*/  @!P0 BRA `(.L_x_7) ;  /* 0x0000d28000008947 */ /* 0x000fea0003800000 */
[----:B------:R-:W0:Y:S01]  /*0710*/  F2I.NTZ R31, R27 ;  /* 0x0000001b001f7305 */ /* 0x000e220000203100 */
[----:B------:R-:W-:Y:S01]  /*0720*/  FSETP.GT.AND P3, PT, |R39|, 105615, PT ;  /* 0x47ce47802700780b */ /* 0x000fe20003f64200 */
[----:B------:R-:W-:Y:S01]  /*0730*/  BMOV.32.CLEAR RZ, B2 ;  /* 0x0000000002ff7355 */ /* 0x000fe20000100000 */
[----:B------:R-:W-:Y:S05]  /*0740*/  BSSY B2, `(.L_x_8) ;  /* 0x000003a000027945 */ /* 0x000fea0003800000 */
[----:B------:R-:W1:Y:S08]  /*0750*/  I2F R46, R24 ;  /* 0x00000018002e7306 */ /* 0x000e700000201400 */
[----:B0-----:R-:W0:Y:S01]  /*0760*/  I2F R2, R31 ;  /* 0x0000001f00027306 */ /* 0x001e220000201400 */
[----:B-1----:R-:W-:-:S02]  /*0770*/  SHF.R.U32.HI R0, RZ, 0x17, R46 ;  /* 0x00000017ff007819 */ /* 0x002fc4000001162e */
[----:B------:R-:W-:Y:S02]  /*0780*/  LOP3.LUT R45, R46, 0x80000000, RZ, 0xc0, !PT ;  /* 0x800000002e2d7812 */ /* 0x000fe400078ec0ff */
[----:B------:R-:W-:Y:S01]  /*0790*/  LOP3.LUT R0, R0, 0xff, RZ, 0xc0, !PT ;  /* 0x000000ff00007812 */ /* 0x000fe200078ec0ff */
[----:B0-----:R-:W-:-:S03]  /*07a0*/  FFMA R3, R2, -1.5707962512969970703, R39 ;  /* 0xbfc90fda02037823 */ /* 0x001fc60000000027 */
[----:B------:R-:W-:Y:S01]  /*07b0*/  IADD3 R30, R0, -0x80, RZ ;  /* 0xffffff80001e7810 */ /* 0x000fe20007ffe0ff */
[----:B------:R-:W-:-:S03]  /*07c0*/  FFMA R3, R2, -7.5497894158615963534e-08, R3 ;  /* 0xb3a2216802037823 */ /* 0x000fc60000000003 */
[----:B------:R-:W-:Y:S01]  /*07d0*/  LOP3.LUT R44, R30, 0x1f, RZ, 0xc0, !PT ;  /* 0x0000001f1e2c7812 */ /* 0x000fe200078ec0ff */
[----:B------:R-:W-:Y:S01]  /*07e0*/  FFMA R0, R2, -5.3903029534742383927e-15, R3 ;  /* 0xa7c234c502007823 */ /* 0x000fe20000000003 */
[----:B------:R-:W-:Y:S05]  /*07f0*/  @!P3 BRA `(.L_x_9) ;  /* 0x000002e00000b947 */ /* 0x000fea0003800000 */
[----:B------:R-:W-:-:S12]  /*0800*/  FSETP.NEU.AND P3, PT, |R39|, +INF , PT ;  /* 0x7f8000002700780b */ /* 0x000fd80003f6d200 */
[----:B------:R-:W-:Y:S05]  /*0810*/  @!P3 BRA `(.L_x_10) ;  /* 0x000002a00000b947 */ /* 0x000fea0003800000 */
[----:B------:R-:W-:Y:S01]  /*0820*/  CS2R R28, SRZ ;  /* 0x00000000001c7805 */ /* 0x000fe2000001ff00 */
[----:B------:R-:W-:Y:S01]  /*0830*/  IMAD.MOV.U32 R0, RZ, RZ, R1 ;  /* 0x000000ffff007224 */ /* 0x000fe200078e0001 */
[----:B------:R-:W-:Y:S02]  /*0840*/  UMOV UR6, 32@lo(__cudart_i2opi_f) ;  /* 0x0000000000067882 */ /* 0x000fe40000000000 */
[----:B------:R-:W-:Y:S02]  /*0850*/  UMOV UR7, 32@hi(__cudart_i2opi_f) ;  /* 0x0000000000077882 */ /* 0x000fe40000000000 */
[----:B------:R-:W-:-:S02]  /*0860*/  UMOV UR4, URZ ;  /* 0x0000003f00047c82 */ /* 0x000fc40008000000 */
.L_x_11:
[----:B------:R-:W2:Y:S01]  /*0870*/  LDG.E.CONSTANT.SYS R3, [UR6] ;  /* 0x00000006ff037981 */ /* 0x000ea2000c1e6900 */
[----:B------:R-:W-:Y:S01]  /*0880*/  IADD3 R29, R29, 0x1, RZ ;  /* 0x000000011d1d7810 */ /* 0x000fe20007ffe0ff */
[----:B------:R-:W-:-:S03]  /*0890*/  UIADD3 UR6, UP0, UR6, 0x4, URZ ;  /* 0x0000000406067890 */ /* 0x000fc6000ff1e03f */
[----:B------:R-:W-:Y:S01]  /*08a0*/  ISETP.NE.AND P3, PT, R29, 0x6, PT ;  /* 0x000000061d00780c */ /* 0x000fe20003f65270 */
[----:B------:R-:W-:Y:S01]  /*08b0*/  UIADD3.X UR7, URZ, UR7, URZ, UP0, !UPT ;  /* 0x000000073f077290 */ /* 0x000fe200087fe43f */
[----:B--2---:R-:W-:-:S05]  /*08c0*/  IMAD.WIDE.U32 R2, R3, R22, RZ ;  /* 0x0000001603027225 */ /* 0x004fca00078e00ff */
[----:B------:R-:W-:-:S04]  /*08d0*/  IADD3 R31, P4, R2, R28, RZ ;  /* 0x0000001c021f7210 */ /* 0x000fc80007f9e0ff */
[----:B------:R-:W-:-:S04]  /*08e0*/  IADD3.X R28, R3, UR4, RZ, P4, !PT ;  /* 0x00000004031c7c10 */ /* 0x000fc8000a7fe4ff */
[----:B------:R0:W-:Y:S02]  /*08f0*/  STL [R0], R31 ;  /* 0x0000001f00007387 */ /* 0x0001e40000100800 */
[----:B0-----:R-:W-:Y:S01]  /*0900*/  IADD3 R0, R0, 0x4, RZ ;  /* 0x0000000400007810 */ /* 0x001fe20007ffe0ff */
[----:B------:R-:W-:Y:S05]  /*0910*/  @P3 BRA `(.L_x_11) ;  /* 0xffffff5000003947 */ /* 0x000fea000383ffff */
[----:B------:R0:W-:Y:S04]  /*0920*/  STL [R1+0x18], R28 ;  /* 0x0000181c01007387 */ /* 0x0001e80000100800 */
[----:B------:R-:W2:Y:S04]  /*0930*/  @P2 LDL R29, [R6] ;  /* 0x00000000061d2983 */ /* 0x000ea80000100800 */
[----:B------:R-:W3:Y:S04]  /*0940*/  LDL R3, [R7+-0x4] ;  /* 0xfffffc0007037983 */ /* 0x000ee80000100800 */
[----:B------:R-:W4:Y:S01]  /*0950*/  LDL R31, [R7] ;  /* 0x00000000071f7983 */ /* 0x000f220000100800 */
[----:B--2---:R-:W-:-:S02]  /*0960*/  @P2 SHF.R.U32.HI R2, RZ, R8, R29 ;  /* 0x00000008ff022219 */ /* 0x004fc4000001161d */
[----:B---3--:R-:W-:Y:S02]  /*0970*/  @P2 SHF.R.U32.HI R29, RZ, R8, R3 ;  /* 0x00000008ff1d2219 */ /* 0x008fe40000011603 */
[-C--:B------:R-:W-:Y:S02]  /*0980*/  @P2 SHF.L.U32 R37, R3, R10.reuse, RZ ;  /* 0x0000000a03252219 */ /* 0x080fe400000006ff */
[----:B----4-:R-:W-:-:S03]  /*0990*/  @P2 SHF.L.U32 R0, R31, R10, RZ ;  /* 0x0000000a1f002219 */ /* 0x010fc600000006ff */
[----:B------:R-:W-:Y:S02]  /*09a0*/  @P2 IMAD.IADD R3, R2, 0x1, R37 ;  /* 0x0000000102032824 */ /* 0x000fe400078e0225 */
[----:B------:R-:W-:Y:S02]  /*09b0*/  @P2 IMAD.IADD R31, R0, 0x1, R29 ;  /* 0x00000001001f2824 */ /* 0x000fe400078e021d */
[----:B------:R-:W-:-:S03]  /*09c0*/  IMAD.SHL.U32 R2, R3, 0x4, RZ ;  /* 0x0000000403027824 */ /* 0x000fc600078e00ff */
[----:B------:R-:W-:-:S04]  /*09d0*/  SHF.L.U32.HI R0, R3, 0x2, R31 ;  /* 0x0000000203007819 */ /* 0x000fc8000001061f */
[----:B------:R-:W-:-:S04]  /*09e0*/  SHF.R.U32.HI R36, RZ, 0x1f, R0 ;  /* 0x0000001fff247819 */ /* 0x000fc80000011600 */
[----:B------:R-:W-:Y:S02]  /*09f0*/  ISETP.NE.AND P3, PT, R36, RZ, PT ;  /* 0x000000ff2400720c */ /* 0x000fe40003f65270 */
[----:B------:R-:W-:-:S05]  /*0a00*/  LEA.HI R31, R31, R36, RZ, 0x2 ;  /* 0x000000241f1f7211 */ /* 0x000fca00078f10ff */
[----:B------:R-:W-:-:S05]  /*0a10*/  @P1 IMAD.MOV R31, RZ, RZ, -R31 ;  /* 0x000000ffff1f1224 */ /* 0x000fca00078e0a1f */
[----:B------:R-:W-:Y:S02]  /*0a20*/  @P3 LOP3.LUT R0, RZ, R0, RZ, 0x33, !PT ;  /* 0x00000000ff003212 */ /* 0x000fe400078e33ff */
[----:B------:R-:W-:-:S03]  /*0a30*/  @P3 LOP3.LUT R2, RZ, R2, RZ, 0x33, !PT ;  /* 0x00000002ff023212 */ /* 0x000fc600078e33ff */
[----:B------:R-:W-:Y:S01]  /*0a40*/  IMAD.MOV.U32 R3, RZ, RZ, R0 ;  /* 0x000000ffff037224 */ /* 0x000fe200078e0000 */
[----:B------:R-:W-:-:S04]  /*0a50*/  SEL R0, R20, R33, P3 ;  /* 0x0000002114007207 */ /* 0x000fc80001800000 */
[----:B------:R-:W-:Y:S01]  /*0a60*/  ISETP.NE.AND P3, PT, R0, RZ, PT ;  /* 0x000000ff0000720c */ /* 0x000fe20003f65270 */
[----:B------:R-:W0:Y:S02]  /*0a70*/  I2F.F64.S64 R2, R2 ;  /* 0x0000000200027312 */ /* 0x000e240000301c00 */
[----:B0-----:R-:W0:-:S09]  /*0a80*/  DMUL R28, R2, c[0x2][0x0] ;  /* 0x00800000021c7a28 */ /* 0x001e120000000000 */
[----:B0-----:R-:W0:Y:S02]  /*0a90*/  F2F.F32.F64 R28, R28 ;  /* 0x0000001c001c7310 */ /* 0x001e240000301000 */
[----:B0-----:R-:W-:Y:S01]  /*0aa0*/  FSEL R0, R28, -R28, !P3 ;  /* 0x8000001c1c007208 */ /* 0x001fe20005800000 */
[----:B------:R-:W-:Y:S05]  /*0ab0*/  BRA `(.L_x_9) ;  /* 0x0000002000007947 */ /* 0x000fea0003800000 */
.L_x_10:
[----:B------:R-:W-:Y:S02]  /*0ac0*/  FMUL R0, RZ, R39 ;  /* 0x00000027ff007220 */ /* 0x000fe40000400000 */
[----:B------:R-:W-:-:S03]  /*0ad0*/  IMAD.MOV.U32 R31, RZ, RZ, RZ ;  /* 0x000000ffff1f7224 */ /* 0x000fc600078e00ff */
.L_x_9:
[----:B------:R-:W-:Y:S05]  /*0ae0*/  BSYNC B2 ;  /* 0x0000000000027941 */ /* 0x000fea0003800000 */
.L_x_8:
[----:B------:R-:W-:Y:S01]  /*0af0*/  FMUL R37, R46, 0.63661974668502807617 ;  /* 0x3f22f9832e257820 */ /* 0x000fe20000400000 */
[C---:B------:R-:W-:Y:S01]  /*0b00*/  LOP3.LUT P3, RZ, R31.reuse, 0x1, RZ, 0xc0, !PT ;  /* 0x000000011fff7812 */ /* 0x040fe2000786c0ff */
[----:B------:R-:W-:Y:S01]  /*0b10*/  IMAD.MOV.U32 R3, RZ, RZ, 0x3c0885e4 ;  /* 0x3c0885e4ff037424 */ /* 0x000fe200078e00ff */
[----:B------:R-:W-:Y:S01]  /*0b20*/  LOP3.LUT P4, RZ, R31, 0x2, RZ, 0xc0, !PT ;  /* 0x000000021fff7812 */ /* 0x000fe2000788c0ff */
[----:B------:R-:W-:Y:S01]  /*0b30*/  IMAD.MOV.U32 R28, RZ, RZ, -0x46b2bead ;  /* 0xb94d4153ff1c7424 */ /* 0x000fe200078e00ff */
[----:B------:R-:W-:Y:S01]  /*0b40*/  SHF.R.U32.HI R30, RZ, 0x5, R30 ;  /* 0x00000005ff1e7819 */ /* 0x000fe2000001161e */
[----:B------:R-:W0:Y:S01]  /*0b50*/  F2I.NTZ R37, R37 ;  /* 0x0000002500257305 */ /* 0x000e220000203100 */
[----:B------:R-:W-:Y:S01]  /*0b60*/  FMUL R47, R0, R0 ;  /* 0x00000000002f7220 */ /* 0x000fe20000400000 */
[----:B------:R-:W-:Y:S01]  /*0b70*/  FSEL R29, R3, 0.041666727513074874878, !P3 ;  /* 0x3d2aaabb031d7808 */ /* 0x000fe20005800000 */
[----:B------:R-:W-:Y:S01]  /*0b80*/  IMAD.MOV.U32 R2, RZ, RZ, 0x3e2aaaa8 ;  /* 0x3e2aaaa8ff027424 */ /* 0x000fe200078e00ff */
[----:B------:R-:W-:Y:S01]  /*0b90*/  IADD3 R42, -R30, 0x4, RZ ;  /* 0x000000041e2a7810 */ /* 0x000fe20007ffe1ff */
[----:B------:R-:W-:Y:S01]  /*0ba0*/  BMOV.32.CLEAR RZ, B2 ;  /* 0x0000000002ff7355 */ /* 0x000fe20000100000 */
[----:B------:R-:W-:Y:S01]  /*0bb0*/  BSSY B2, `(.L_x_12) ;  /* 0x000004c000027945 */ /* 0x000fe20003800000 */
[----:B------:R-:W-:Y:S01]  /*0bc0*/  @P3 IMAD.MOV.U32 R36, RZ, RZ, 0x37cbac00 ;  /* 0x37cbac00ff243424 */ /* 0x000fe200078e00ff */
[----:B------:R-:W-:Y:S01]  /*0bd0*/  FSEL R41, -R2, -0.4999999701976776123, !P3 ;  /* 0xbeffffff02297808 */ /* 0x000fe20005800100 */
[----:B------:R-:W-:-:S02]  /*0be0*/  IMAD R42, R42, 0x4, R1 ;  /* 0x000000042a2a7824 */ /* 0x000fc400078e0201 */
[C---:B------:R-:W-:Y:S01]  /*0bf0*/  @P3 FFMA R28, R47.reuse, R36, -0.0013887860113754868507 ;  /* 0xbab607ed2f1c3423 */ /* 0x040fe20000000024 */
[----:B------:R-:W-:Y:S02]  /*0c00*/  FSEL R36, R0, 1, !P3 ;  /* 0x3f80000000247808 */ /* 0x000fe40005800000 */
[----:B------:R-:W-:Y:S01]  /*0c10*/  FSETP.GT.AND P3, PT, |R46|, 105615, PT ;  /* 0x47ce47802e00780b */ /* 0x000fe20003f64200 */
[C---:B------:R-:W-:Y:S01]  /*0c20*/  FFMA R28, R47.reuse, R28, R29 ;  /* 0x0000001c2f1c7223 */ /* 0x040fe2000000001d */
[----:B0-----:R-:W0:Y:S01]  /*0c30*/  I2F R43, R37 ;  /* 0x00000025002b7306 */ /* 0x001e220000201400 */
[----:B------:R-:W-:Y:S02]  /*0c40*/  FFMA R29, R36, R47, RZ ;  /* 0x0000002f241d7223 */ /* 0x000fe400000000ff */
[----:B------:R-:W-:-:S04]  /*0c50*/  FFMA R28, R47, R28, R41 ;  /* 0x0000001c2f1c7223 */ /* 0x000fc80000000029 */
[----:B------:R-:W-:Y:S01]  /*0c60*/  FFMA R29, R28, R29, R36 ;  /* 0x0000001d1c1d7223 */ /* 0x000fe20000000024 */
[----:B------:R-:W-:-:S03]  /*0c70*/  IADD3 R28, -R30, 0x5, RZ ;  /* 0x000000051e1c7810 */ /* 0x000fc60007ffe1ff */
[----:B------:R-:W-:-:S04]  /*0c80*/  @P4 FFMA R29, R29, -1, RZ ;  /* 0xbf8000001d1d4823 */ /* 0x000fc800000000ff */
[----:B------:R-:W-:Y:S02]  /*0c90*/  FADD R47, R32, R29 ;  /* 0x0000001d202f7221 */ /* 0x000fe40000000000 */
[----:B0-----:R-:W-:-:S04]  /*0ca0*/  FFMA R0, R43, -1.5707962512969970703, R46 ;  /* 0xbfc90fda2b007823 */ /* 0x001fc8000000002e */
[----:B------:R-:W-:-:S04]  /*0cb0*/  FFMA R0, R43, -7.5497894158615963534e-08, R0 ;  /* 0xb3a221682b007823 */ /* 0x000fc80000000000 */
[----:B------:R-:W-:Y:S02]  /*0cc0*/  FFMA R41, R43, -5.3903029534742383927e-15, R0 ;  /* 0xa7c234c52b297823 */ /* 0x000fe40000000000 */
[----:B------:R-:W-:Y:S02]  /*0cd0*/  IMAD R43, R28, 0x4, R1 ;  /* 0x000000041c2b7824 */ /* 0x000fe400078e0201 */
[----:B------:R-:W-:Y:S02]  /*0ce0*/  IMAD.MOV.U32 R0, RZ, RZ, R37 ;  /* 0x000000ffff007224 */ /* 0x000fe400078e0025 */
[----:B------:R-:W-:Y:S01]  /*0cf0*/  IMAD.MOV.U32 R36, RZ, RZ, R41 ;  /* 0x000000ffff247224 */ /* 0x000fe200078e0029 */
[----:B------:R-:W-:Y:S05]  /*0d00*/  @!P3 BRA `(.L_x_13) ;  /* 0x000003600000b947 */ /* 0x000fea0003800000 */
[----:B------:R-:W-:-:S12]  /*0d10*/  FSETP.NEU.AND P4, PT, |R46|, +INF , PT ;  /* 0x7f8000002e00780b */ /* 0x000fd80003f8d200 */
[----:B------:R-:W-:Y:S05]  /*0d20*/  @!P4 BRA `(.L_x_14) ;  /* 0x000003200000c947 */ /* 0x000fea0003800000 */
[----:B------:R-:W-:Y:S01]  /*0d30*/  IMAD.SHL.U32 R28, R46, 0x100, RZ ;  /* 0x000001002e1c7824 */ /* 0x000fe200078e00ff */
[----:B------:R-:W-:Y:S01]  /*0d40*/  MOV R53, 32@lo(__cudart_i2opi_f) ;  /* 0x0000000000357802 */ /* 0x000fe20000000f00 */
[----:B------:R-:W-:Y:S01]  /*0d50*/  IMAD.MOV.U32 R49, RZ, RZ, R1 ;  /* 0x000000ffff317224 */ /* 0x000fe200078e0001 */
[----:B------:R-:W-:Y:S01]  /*0d60*/  MOV R55, 32@hi(__cudart_i2opi_f) ;  /* 0x0000000000377802 */ /* 0x000fe20000000f00 */
[----:B------:R-:W-:Y:S01]  /*0d70*/  IMAD.MOV.U32 R48, RZ, RZ, RZ ;  /* 0x000000ffff307224 */ /* 0x000fe200078e00ff */
[----:B------:R-:W-:Y:S01]  /*0d80*/  CS2R R30, SRZ ;  /* 0x00000000001e7805 */ /* 0x000fe2000001ff00 */
[----:B------:R-:W-:Y:S01]  /*0d90*/  LOP3.LUT R51, R28, 0x80000000, RZ, 0xfc, !PT ;  /* 0x800000001c337812 */ /* 0x000fe200078efcff */
[----:B------:R-:W-:-:S04]  /*0da0*/  UMOV UR4, URZ ;  /* 0x0000003f00047c82 */ /* 0x000fc80008000000 */
.L_x_15:
[----:B------:R-:W-:-:S04]  /*0db0*/  LEA R28, P4, R30, R53, 0x2 ;  /* 0x000000351e1c7211 */ /* 0x000fc800078810ff */
[----:B------:R-:W-:-:S08]  /*0dc0*/  LEA.HI.X R29, R30, R55, R31, 0x2, P4 ;  /* 0x000000371e1d7211 */ /* 0x000fd000020f141f */
[----:B------:R-:W2:Y:S01]  /*0dd0*/  LDG.E.CONSTANT.SYS R28, [R28] ;  /* 0x000000001c1c7381 */ /* 0x000ea200001e6900 */
[----:B------:R-:W-:-:S04]  /*0de0*/  IADD3 R30, R30, 0x1, RZ ;  /* 0x000000011e1e7810 */ /* 0x000fc80007ffe0ff */
[----:B------:R-:W-:Y:S02]  /*0df0*/  ISETP.NE.AND P4, PT, R30, 0x6, PT ;  /* 0x000000061e00780c */ /* 0x000fe40003f85270 */
[----:B------:R-:W-:Y:S01]  /*0e00*/  SHF.R.S32.HI R31, RZ, 0x1f, R30 ;  /* 0x0000001fff1f7819 */ /* 0x000fe2000001141e */
[----:B--2---:R-:W-:-:S05]  /*0e10*/  IMAD.WIDE.U32 R36, R28, R51, RZ ;  /* 0x000000331c247225 */ /* 0x004fca00078e00ff */
[----:B------:R-:W-:-:S04]  /*0e20*/  IADD3 R36, P5, R36, R48, RZ ;  /* 0x0000003024247210 */ /* 0x000fc80007fbe0ff */
[----:B------:R-:W-:-:S04]  /*0e30*/  IADD3.X R48, R37, UR4, RZ, P5, !PT ;  /* 0x0000000425307c10 */ /* 0x000fc8000affe4ff */
[----:B------:R0:W-:Y:S02]  /*0e40*/  STL [R49], R36 ;  /* 0x0000002431007387 */ /* 0x0001e40000100800 */
[----:B0-----:R-:W-:Y:S01]  /*0e50*/  IMAD R49, R30, 0x4, R1 ;  /* 0x000000041e317824 */ /* 0x001fe200078e0201 */
[----:B------:R-:W-:Y:S05]  /*0e60*/  @P4 BRA `(.L_x_15) ;  /* 0xffffff4000004947 */ /* 0x000fea000383ffff */
[C---:B------:R-:W-:Y:S01]  /*0e70*/  ISETP.NE.AND P4, PT, R44.reuse, RZ, PT ;  /* 0x000000ff2c00720c */ /* 0x040fe20003f85270 */
[----:B------:R0:W-:Y:S04]  /*0e80*/  STL [R1+0x18], R48 ;  /* 0x0000183001007387 */ /* 0x0001e80000100800 */
[----:B------:R-:W2:Y:S04]  /*0e90*/  LDL R37, [R43+0x4] ;  /* 0x000004002b257983 */ /* 0x000ea80000100800 */
[----:B------:R-:W3:Y:S04]  /*0ea0*/  LDL R28, [R43] ;  /* 0x000000002b1c7983 */ /* 0x000ee80000100800 */
[----:B------:R-:W4:Y:S01]  /*0eb0*/  @P4 LDL R36, [R42] ;  /* 0x000000002a244983 */ /* 0x000f220000100800 */
[----:B------:R-:W-:-:S02]  /*0ec0*/  @P4 IADD3 R29, -R44, 0x20, RZ ;  /* 0x000000202c1d4810 */ /* 0x000fc40007ffe1ff */
[----:B0-----:R-:W-:Y:S02]  /*0ed0*/  LOP3.LUT R48, R45, 0x80000000, RZ, 0x3c, !PT ;  /* 0x800000002d307812 */ /* 0x001fe400078e3cff */
[-C--:B--2---:R-:W-:Y:S02]  /*0ee0*/  @P4 SHF.L.U32 R30, R37, R44.reuse, RZ ;  /* 0x0000002c251e4219 */ /* 0x084fe400000006ff */
[----:B---3--:R-:W-:Y:S02]  /*0ef0*/  @P4 SHF.L.U32 R31, R28, R44, RZ ;  /* 0x0000002c1c1f4219 */ /* 0x008fe400000006ff */
[-C--:B----4-:R-:W-:Y:S02]  /*0f00*/  @P4 SHF.R.U32.HI R36, RZ, R29.reuse, R36 ;  /* 0x0000001dff244219 */ /* 0x090fe40000011624 */
[----:B------:R-:W-:-:S03]  /*0f10*/  @P4 SHF.R.U32.HI R29, RZ, R29, R28 ;  /* 0x0000001dff1d4219 */ /* 0x000fc6000001161c */
[----:B------:R-:W-:Y:S02]  /*0f20*/  @P4 IMAD.IADD R28, R36, 0x1, R31 ;  /* 0x00000001241c4824 */ /* 0x000fe400078e021f */
[----:B------:R-:W-:-:S05]  /*0f30*/  @P4 IMAD.IADD R37, R29, 0x1, R30 ;  /* 0x000000011d254824 */ /* 0x000fca00078e021e */
[----:B------:R-:W-:-:S04]  /*0f40*/  SHF.L.U32.HI R29, R28, 0x2, R37 ;  /* 0x000000021c1d7819 */ /* 0x000fc80000010625 */
[----:B------:R-:W-:-:S04]  /*0f50*/  SHF.R.U32.HI R36, RZ, 0x1f, R29 ;  /* 0x0000001fff247819 */ /* 0x000fc8000001161d */
[----:B------:R-:W-:Y:S01]  /*0f60*/  ISETP.NE.AND P5, PT, R36, RZ, PT ;  /* 0x000000ff2400720c */ /* 0x000fe20003fa5270 */
[----:B------:R-:W-:-:S11]  /*0f70*/  IMAD.SHL.U32 R28, R28, 0x4, RZ ;  /* 0x000000041c1c7824 */ /* 0x000fd600078e00ff */
[----:B------:R-:W-:Y:S02]  /*0f80*/  @P5 LOP3.LUT R29, RZ, R29, RZ, 0x33, !PT ;  /* 0x0000001dff1d5212 */ /* 0x000fe400078e33ff */
[----:B------:R-:W-:-:S06]  /*0f90*/  @P5 LOP3.LUT R28, RZ, R28, RZ, 0x33, !PT ;  /* 0x0000001cff1c5212 */ /* 0x000fcc00078e33ff */
[----:B------:R-:W0:Y:S01]  /*0fa0*/  I2F.F64.S64 R28, R28 ;  /* 0x0000001c001c7312 */ /* 0x000e220000301c00 */
[----:B------:R-:W-:Y:S01]  /*0fb0*/  ISETP.NE.AND P4, PT, R45, RZ, PT ;  /* 0x000000ff2d00720c */ /* 0x000fe20003f85270 */
[----:B0-----:R-:W0:Y:S01]  /*0fc0*/  DMUL R30, R28, c[0x2][0x0] ;  /* 0x008000001c1e7a28 */ /* 0x001e220000000000 */
[----:B------:R-:W-:-:S08]  /*0fd0*/  LEA.HI R37, R37, R36, RZ, 0x2 ;  /* 0x0000002425257211 */ /* 0x000fd000078f10ff */
[----:B0-----:R-:W0:Y:S01]  /*0fe0*/  F2F.F32.F64 R30, R30 ;  /* 0x0000001e001e7310 */ /* 0x001e220000301000 */
[----:B------:R-:W-:Y:S01]  /*0ff0*/  SEL R48, R48, R45, P5 ;  /* 0x0000002d30307207 */ /* 0x000fe20002800000 */
[----:B------:R-:W-:-:S03]  /*1000*/  IMAD.MOV R36, RZ, RZ, -R37 ;  /* 0x000000ffff247224 */ /* 0x000fc600078e0a25 */
[----:B------:R-:W-:Y:S01]  /*1010*/  ISETP.NE.AND P5, PT, R48, RZ, PT ;  /* 0x000000ff3000720c */ /* 0x000fe20003fa5270 */
[----:B------:R-:W-:-:S03]  /*1020*/  @P4 IMAD.MOV.U32 R37, RZ, RZ, R36 ;  /* 0x000000ffff254224 */ /* 0x000fc600078e0024 */
[----:B0-----:R-:W-:Y:S01]  /*1030*/  FSEL R36, R30, -R30, !P5 ;  /* 0x8000001e1e247208 */ /* 0x001fe20006800000 */
[----:B------:R-:W-:Y:S05]  /*1040*/  BRA `(.L_x_13) ;  /* 0x0000002000007947 */ /* 0x000fea0003800000 */
.L_x_14:
[----:B------:R-:W-:Y:S02]  /*1050*/  FMUL R36, RZ, R46 ;  /* 0x0000002eff247220 */ /* 0x000fe40000400000 */
[----:B------:R-:W-:-:S03]  /*1060*/  IMAD.MOV.U32 R37, RZ, RZ, RZ ;  /* 0x000000ffff257224 */ /* 0x000fc600078e00ff */
.L_x_13:
[----:B------:R-:W-:Y:S05]  /*1070*/  BSYNC B2 ;  /* 0x0000000000027941 */ /* 0x000fea0003800000 */
.L_x_12:
[----:B------:R-:W-:Y:S01]  /*1080*/  IADD3 R31, R37, 0x1, RZ ;  /* 0x00000001251f7810 */ /* 0x000fe20007ffe0ff */
[----:B------:R-:W-:Y:S01]  /*1090*/  IMAD.MOV.U32 R28, RZ, RZ, -0x46b2bead ;  /* 0xb94d4153ff1c7424 */ /* 0x000fe200078e00ff */
[----:B------:R-:W-:Y:S01]  /*10a0*/  BMOV.32.CLEAR RZ, B2 ;  /* 0x0000000002ff7355 */ /* 0x000fe20000100000 */
[----:B------:R-:W-:Y:S01]  /*10b0*/  FMUL R37, R36, R36 ;  /* 0x0000002424257220 */ /* 0x000fe20000400000 */
[C---:B------:R-:W-:Y:S01]  /*10c0*/  LOP3.LUT P5, RZ, R31.reuse, 0x1, RZ, 0xc0, !PT ;  /* 0x000000011fff7812 */ /* 0x040fe200078ac0ff */
[----:B------:R-:W-:Y:S01]  /*10d0*/  BSSY B2, `(.L_x_16) ;  /* 0x0000055000027945 */ /* 0x000fe20003800000 */
[----:B------:R-:W-:Y:S02]  /*10e0*/  LOP3.LUT P4, RZ, R31, 0x2, RZ, 0xc0, !PT ;  /* 0x000000021fff7812 */ /* 0x000fe4000788c0ff */
[----:B------:R-:W-:-:S02]  /*10f0*/  FSEL R29, R3, 0.041666727513074874878, !P5 ;  /* 0x3d2aaabb031d7808 */ /* 0x000fc40006800000 */
[----:B------:R-:W-:-:S06]  /*1100*/  FSEL R31, -R2, -0.4999999701976776123, !P5 ;  /* 0xbeffffff021f7808 */ /* 0x000fcc0006800100 */
[----:B------:R-:W-:-:S04]  /*1110*/  @P5 IMAD.MOV.U32 R30, RZ, RZ, 0x37cbac00 ;  /* 0x37cbac00ff1e5424 */ /* 0x000fc800078e00ff */
[----:B------:R-:W-:Y:S01]  /*1120*/  @P5 FFMA R28, R37, R30, -0.0013887860113754868507 ;  /* 0xbab607ed251c5423 */ /* 0x000fe2000000001e */
[----:B------:R-:W-:-:S03]  /*1130*/  FSEL R30, R36, 1, !P5 ;  /* 0x3f800000241e7808 */ /* 0x000fc60006800000 */
[C---:B------:R-:W-:Y:S02]  /*1140*/  FFMA R28, R37.reuse, R28, R29 ;  /* 0x0000001c251c7223 */ /* 0x040fe4000000001d */
[----:B------:R-:W-:Y:S02]  /*1150*/  FFMA R29, R30, R37, RZ ;  /* 0x000000251e1d7223 */ /* 0x000fe400000000ff */
[----:B------:R-:W-:-:S04]  /*1160*/  FFMA R28, R37, R28, R31 ;  /* 0x0000001c251c7223 */ /* 0x000fc8000000001f */
[----:B------:R-:W-:-:S04]  /*1170*/  FFMA R28, R28, R29, R30 ;  /* 0x0000001d1c1c7223 */ /* 0x000fc8000000001e */
[----:B------:R-:W-:-:S04]  /*1180*/  @P4 FFMA R28, R28, -1, RZ ;  /* 0xbf8000001c1c4823 */ /* 0x000fc800000000ff */
[----:B------:R-:W-:-:S04]  /*1190*/  FADD R49, R47, R28 ;  /* 0x0000001c2f317221 */ /* 0x000fc80000000000 */
[C---:B------:R-:W-:Y:S01]  /*11a0*/  FMUL R28, R49.reuse, 0.63661974668502807617 ;  /* 0x3f22f983311c7820 */ /* 0x040fe20000400000 */
[----:B------:R-:W-:-:S05]  /*11b0*/  FSETP.GT.AND P4, PT, |R49|, 105615, PT ;  /* 0x47ce47803100780b */ /* 0x000fca0003f84200 */
[----:B------:R-:W0:Y:S08]  /*11c0*/  F2I.NTZ R36, R28 ;  /* 0x0000001c00247305 */ /* 0x000e300000203100 */
[----:B0-----:R-:W0:Y:S02]  /*11d0*/  I2F R30, R36 ;  /* 0x00000024001e7306 */ /* 0x001e240000201400 */
[----:B0-----:R-:W-:-:S04]  /*11e0*/  FFMA R29, R30, -1.5707962512969970703, R49 ;  /* 0xbfc90fda1e1d7823 */ /* 0x001fc80000000031 */
[----:B------:R-:W-:-:S04]  /*11f0*/  FFMA R29, R30, -7.5497894158615963534e-08, R29 ;  /* 0xb3a221681e1d7823 */ /* 0x000fc8000000001d */
[----:B------:R-:W-:Y:S01]  /*1200*/  FFMA R37, R30, -5.3903029534742383927e-15, R29 ;  /* 0xa7c234c51e257823 */ /* 0x000fe2000000001d */
[----:B------:R-:W-:Y:S05]  /*1210*/  @!P4 BRA `(.L_x_17) ;  /* 0x000004000000c947 */ /* 0x000fea0003800000 */
[----:B------:R-:W-:-:S12]  /*1220*/  FSETP.NEU.AND P4, PT, |R49|, +INF , PT ;  /* 0x7f8000003100780b */ /* 0x000fd80003f8d200 */
[----:B------:R-:W-:Y:S05]  /*1230*/  @!P4 BRA `(.L_x_18) ;  /* 0x000003c00000c947 */ /* 0x000fea0003800000 */
[----:B------:R-:W-:Y:S01]  /*1240*/  SHF.R.U32.HI R28, RZ, 0x17, R49 ;  /* 0x00000017ff1c7819 */ /* 0x000fe20000011631 */
[----:B------:R-:W-:Y:S01]  /*1250*/  IMAD.SHL.U32 R29, R49, 0x100, RZ ;  /* 0x00000100311d7824 */ /* 0x000fe200078e00ff */
[----:B------:R-:W-:Y:S01]  /*1260*/  MOV R55, 32@lo(__cudart_i2opi_f) ;  /* 0x0000000000377802 */ /* 0x000fe20000000f00 */
[----:B------:R-:W-:Y:S01]  /*1270*/  IMAD.MOV.U32 R48, RZ, RZ, R1 ;  /* 0x000000ffff307224 */ /* 0x000fe200078e0001 */
[----:B------:R-:W-:Y:S01]  /*1280*/  LOP3.LUT R28, R28, 0xff, RZ, 0xc0, !PT ;  /* 0x000000ff1c1c7812 */ /* 0x000fe200078ec0ff */
[----:B------:R-:W-:Y:S01]  /*1290*/  IMAD.MOV.U32 R47, RZ, RZ, RZ ;  /* 0x000000ffff2f7224 */ /* 0x000fe200078e00ff */
[----:B------:R-:W-:Y:S01]  /*12a0*/  MOV R57, 32@hi(__cudart_i2opi_f) ;  /* 0x0000000000397802 */ /* 0x000fe20000000f00 */
[----:B------:R-:W-:Y:S01]  /*12b0*/  CS2R R30, SRZ ;  /* 0x00000000001e7805 */ /* 0x000fe2000001ff00 */
[----:B------:R-:W-:Y:S01]  /*12c0*/  IADD3 R50, R28, -0x80, RZ ;  /* 0xffffff801c327810 */ /* 0x000fe20007ffe0ff */
[----:B------:R-:W-:Y:S01]  /*12d0*/  UMOV UR4, URZ ;  /* 0x0000003f00047c82 */ /* 0x000fe20008000000 */
[----:B------:R-:W-:-:S02]  /*12e0*/  LOP3.LUT R53, R29, 0x80000000, RZ, 0xfc, !PT ;  /* 0x800000001d357812 */ /* 0x000fc400078efcff */
[----:B------:R-:W-:-:S02]  /*12f0*/  SHF.R.U32.HI R52, RZ, 0x5, R50 ;  /* 0x00000005ff347819 */ /* 0x000fc40000011632 */
.L_x_19:
        /* <DEDUP_REMOVED lines=12> */
[----:B------:R-:W-:Y:S01]  /*13c0*/  LOP3.LUT R51, R50, 0x1f, RZ, 0xc0, !PT ;  /* 0x0000001f32337812 */ /* 0x000fe200078ec0ff */
[----:B------:R0:W-:Y:S01]  /*13d0*/  STL [R1+0x18], R47 ;  /* 0x0000182f01007387 */ /* 0x0001e20000100800 */
[C---:B------:R-:W-:Y:S02]  /*13e0*/  IADD3 R28, -R52.reuse, 0x6, RZ ;  /* 0x00000006341c7810 */ /* 0x040fe40007ffe1ff */
[----:B------:R-:W-:Y:S02]  /*13f0*/  ISETP.NE.AND P4, PT, R51, RZ, PT ;  /* 0x000000ff3300720c */ /* 0x000fe40003f85270 */
[----:B------:R-:W-:Y:S01]  /*1400*/  IADD3 R50, -R52, 0x4, RZ ;  /* 0x0000000434327810 */ /* 0x000fe20007ffe1ff */
[----:B------:R-:W-:-:S08]  /*1410*/  IMAD R48, R28, 0x4, R1 ;  /* 0x000000041c307824 */ /* 0x000fd000078e0201 */
[----:B------:R-:W2:Y:S01]  /*1420*/  LDL R29, [R48+-0x4] ;  /* 0xfffffc00301d7983 */ /* 0x000ea20000100800 */
[----:B------:R-:W-:-:S03]  /*1430*/  @P4 IMAD R50, R50, 0x4, R1 ;  /* 0x0000000432324824 */ /* 0x000fc600078e0201 */
[----:B------:R-:W3:Y:S05]  /*1440*/  LDL R36, [R48] ;  /* 0x0000000030247983 */ /* 0x000eea0000100800 */
[----:B------:R-:W4:Y:S01]  /*1450*/  @P4 LDL R37, [R50] ;  /* 0x0000000032254983 */ /* 0x000f220000100800 */
[----:B------:R-:W-:-:S04]  /*1460*/  @P4 IADD3 R28, -R51, 0x20, RZ ;  /* 0x00000020331c4810 */ /* 0x000fc80007ffe1ff */
[-C--:B--2---:R-:W-:Y:S02]  /*1470*/  @P4 SHF.R.U32.HI R30, RZ, R28.reuse, R29 ;  /* 0x0000001cff1e4219 */ /* 0x084fe4000001161d */
[-C--:B---3--:R-:W-:Y:S02]  /*1480*/  @P4 SHF.L.U32 R31, R36, R51.reuse, RZ ;  /* 0x00000033241f4219 */ /* 0x088fe400000006ff */
[----:B----4-:R-:W-:Y:S02]  /*1490*/  @P4 SHF.R.U32.HI R37, RZ, R28, R37 ;  /* 0x0000001cff254219 */ /* 0x010fe40000011625 */
[----:B------:R-:W-:Y:S01]  /*14a0*/  @P4 SHF.L.U32 R28, R29, R51, RZ ;  /* 0x000000331d1c4219 */ /* 0x000fe200000006ff */
[----:B------:R-:W-:-:S04]  /*14b0*/  @P4 IMAD.IADD R36, R30, 0x1, R31 ;  /* 0x000000011e244824 */ /* 0x000fc800078e021f */
[----:B------:R-:W-:-:S05]  /*14c0*/  @P4 IMAD.IADD R29, R37, 0x1, R28 ;  /* 0x00000001251d4824 */ /* 0x000fca00078e021c */
[----:B------:R-:W-:-:S04]  /*14d0*/  SHF.L.U32.HI R30, R29, 0x2, R36 ;  /* 0x000000021d1e7819 */ /* 0x000fc80000010624 */
[----:B0-----:R-:W-:-:S04]  /*14e0*/  SHF.R.U32.HI R47, RZ, 0x1f, R30 ;  /* 0x0000001fff2f7819 */ /* 0x001fc8000001161e */
[----:B------:R-:W-:Y:S01]  /*14f0*/  ISETP.NE.AND P5, PT, R47, RZ, PT ;  /* 0x000000ff2f00720c */ /* 0x000fe20003fa5270 */
[----:B------:R-:W-:-:S11]  /*1500*/  IMAD.SHL.U32 R28, R29, 0x4, RZ ;  /* 0x000000041d1c7824 */ /* 0x000fd600078e00ff */
[----:B------:R-:W-:Y:S02]  /*1510*/  @P5 LOP3.LUT R30, RZ, R30, RZ, 0x33, !PT ;  /* 0x0000001eff1e5212 */ /* 0x000fe400078e33ff */
[----:B------:R-:W-:-:S03]  /*1520*/  @P5 LOP3.LUT R28, RZ, R28, RZ, 0x33, !PT ;  /* 0x0000001cff1c5212 */ /* 0x000fc600078e33ff */
[----:B------:R-:W-:-:S06]  /*1530*/  IMAD.MOV.U32 R29, RZ, RZ, R30 ;  /* 0x000000ffff1d7224 */ /* 0x000fcc00078e001e */
[----:B------:R-:W0:Y:S01]  /*1540*/  I2F.F64.S64 R28, R28 ;  /* 0x0000001c001c7312 */ /* 0x000e220000301c00 */
[----:B------:R-:W-:Y:S01]  /*1550*/  LOP3.LUT R37, R49, 0x80000000, RZ, 0xc0, !PT ;  /* 0x8000000031257812 */ /* 0x000fe200078ec0ff */
[----:B0-----:R-:W0:-:S03]  /*1560*/  DMUL R30, R28, c[0x2][0x0] ;  /* 0x008000001c1e7a28 */ /* 0x001e060000000000 */
[----:B------:R-:W-:-:S06]  /*1570*/  ISETP.NE.AND P4, PT, R37, RZ, PT ;  /* 0x000000ff2500720c */ /* 0x000fcc0003f85270 */
[----:B0-----:R-:W0:Y:S01]  /*1580*/  F2F.F32.F64 R30, R30 ;  /* 0x0000001e001e7310 */ /* 0x001e220000301000 */
[----:B------:R-:W-:Y:S02]  /*1590*/  LEA.HI R36, R36, R47, RZ, 0x2 ;  /* 0x0000002f24247211 */ /* 0x000fe400078f10ff */
[----:B------:R-:W-:-:S03]  /*15a0*/  @P5 LOP3.LUT R37, R37, 0x80000000, RZ, 0x3c, !PT ;  /* 0x8000000025255812 */ /* 0x000fc600078e3cff */
[----:B------:R-:W-:Y:S01]  /*15b0*/  IMAD.MOV R47, RZ, RZ, -R36 ;  /* 0x000000ffff2f7224 */ /* 0x000fe200078e0a24 */
[----:B------:R-:W-:-:S03]  /*15c0*/  ISETP.NE.AND P5, PT, R37, RZ, PT ;  /* 0x000000ff2500720c */ /* 0x000fc60003fa5270 */
[----:B------:R-:W-:Y:S01]  /*15d0*/  @P4 IMAD.MOV.U32 R36, RZ, RZ, R47 ;  /* 0x000000ffff244224 */ /* 0x000fe200078e002f */
[----:B0-----:R-:W-:Y:S01]  /*15e0*/  FSEL R37, R30, -R30, !P5 ;  /* 0x8000001e1e257208 */ /* 0x001fe20006800000 */
[----:B------:R-:W-:Y:S05]  /*15f0*/  BRA `(.L_x_17) ;  /* 0x0000002000007947 */ /* 0x000fea0003800000 */
.L_x_18:
[----:B------:R-:W-:Y:S02]  /*1600*/  FMUL R37, RZ, R49 ;  /* 0x00000031ff257220 */ /* 0x000fe40000400000 */
[----:B------:R-:W-:-:S03]  /*1610*/  IMAD.MOV.U32 R36, RZ, RZ, RZ ;  /* 0x000000ffff247224 */ /* 0x000fc600078e00ff */
.L_x_17:
[----:B------:R-:W-:Y:S05]  /*1620*/  BSYNC B2 ;  /* 0x0000000000027941 */ /* 0x000fea0003800000 */
.L_x_16:
[C---:B------:R-:W-:Y:S01]  /*1630*/  LOP3.LUT P5, RZ, R36.reuse, 0x1, RZ, 0xc0, !PT ;  /* 0x0000000124ff7812 */ /* 0x040fe200078ac0ff */
[----:B------:R-:W-:Y:S01]  /*1640*/  IMAD.MOV.U32 R28, RZ, RZ, -0x46b2bead ;  /* 0xb94d4153ff1c7424 */ /* 0x000fe200078e00ff */
[----:B------:R-:W-:Y:S01]  /*1650*/  LOP3.LUT P4, RZ, R36, 0x2, RZ, 0xc0, !PT ;  /* 0x0000000224ff7812 */ /* 0x000fe2000788c0ff */
[----:B------:R-:W-:Y:S01]  /*1660*/  FMUL R30, R37, R37 ;  /* 0x00000025251e7220 */ /* 0x000fe20000400000 */
[----:B------:R-:W-:Y:S01]  /*1670*/  FSEL R29, R3, 0.041666727513074874878, !P5 ;  /* 0x3d2aaabb031d7808 */ /* 0x000fe20006800000 */
[----:B------:R-:W-:Y:S01]  /*1680*/  BMOV.32.CLEAR RZ, B2 ;  /* 0x0000000002ff7355 */ /* 0x000fe20000100000 */
[----:B------:R-:W-:Y:S01]  /*1690*/  FSEL R37, R37, 1, !P5 ;  /* 0x3f80000025257808 */ /* 0x000fe20006800000 */
[----:B------:R-:W-:Y:S01]  /*16a0*/  BSSY B2, `(.L_x_20) ;  /* 0x0000043000027945 */ /* 0x000fe20003800000 */
[----:B------:R-:W-:-:S04]  /*16b0*/  IMAD.MOV.U32 R36, RZ, RZ, R41 ;  /* 0x000000ffff247224 */ /* 0x000fc800078e0029 */
[----:B------:R-:W-:-:S04]  /*16c0*/  @P5 IMAD.MOV.U32 R31, RZ, RZ, 0x37cbac00 ;  /* 0x37cbac00ff1f5424 */ /* 0x000fc800078e00ff */
[----:B------:R-:W-:Y:S01]  /*16d0*/  @P5 FFMA R28, R30, R31, -0.0013887860113754868507 ;  /* 0xbab607ed1e1c5423 */ /* 0x000fe2000000001f */
[----:B------:R-:W-:-:S03]  /*16e0*/  FSEL R31, -R2, -0.4999999701976776123, !P5 ;  /* 0xbeffffff021f7808 */ /* 0x000fc60006800100 */
[C---:B------:R-:W-:Y:S02]  /*16f0*/  FFMA R28, R30.reuse, R28, R29 ;  /* 0x0000001c1e1c7223 */ /* 0x040fe4000000001d */
[----:B------:R-:W-:Y:S02]  /*1700*/  FFMA R29, R37, R30, RZ ;  /* 0x0000001e251d7223 */ /* 0x000fe400000000ff */
[----:B------:R-:W-:-:S04]  /*1710*/  FFMA R28, R30, R28, R31 ;  /* 0x0000001c1e1c7223 */ /* 0x000fc8000000001f */
[----:B------:R-:W-:Y:S02]  /*1720*/  FFMA R28, R28, R29, R37 ;  /* 0x0000001d1c1c7223 */ /* 0x000fe40000000025 */
[----:B------:R-:W-:Y:S02]  /*1730*/  IMAD.MOV.U32 R37, RZ, RZ, R0 ;  /* 0x000000ffff257224 */ /* 0x000fe400078e0000 */
[----:B------:R-:W-:-:S04]  /*1740*/  @P4 FFMA R28, R28, -1, RZ ;  /* 0xbf8000001c1c4823 */ /* 0x000fc800000000ff */
[----:B------:R-:W-:Y:S01]  /*1750*/  FFMA R49, R49, R38, R28 ;  /* 0x0000002631317223 */ /* 0x000fe2000000001c */
        /* <DEDUP_REMOVED lines=11> */
.L_x_23:
        /* <DEDUP_REMOVED lines=14> */
[----:B------:R-:W2:Y:S04]  /*18f0*/  LDL R28, [R43] ;  /* 0x000000002b1c7983 */ /* 0x000ea80000100800 */
[----:B------:R-:W3:Y:S04]  /*1900*/  LDL R37, [R43+0x4] ;  /* 0x000004002b257983 */ /* 0x000ee80000100800 */
[----:B------:R-:W4:Y:S01]  /*1910*/  @P4 LDL R29, [R42] ;  /* 0x000000002a1d4983 */ /* 0x000f220000100800 */
[----:B------:R-:W-:-:S02]  /*1920*/  @P4 IADD3 R36, -R44, 0x20, RZ ;  /* 0x000000202c244810 */ /* 0x000fc40007ffe1ff */
[----:B------:R-:W-:Y:S02]  /*1930*/  LOP3.LUT R48, R45, 0x80000000, RZ, 0x3c, !PT ;  /* 0x800000002d307812 */ /* 0x000fe400078e3cff */
[----:B---3--:R-:W-:Y:S02]  /*1940*/  @P4 SHF.L.U32 R30, R37, R44, RZ ;  /* 0x0000002c251e4219 */ /* 0x008fe400000006ff */
[-C--:B----4-:R-:W-:Y:S02]  /*1950*/  @P4 SHF.R.U32.HI R31, RZ, R36.reuse, R29 ;  /* 0x00000024ff1f4219 */ /* 0x090fe4000001161d */
[----:B--2---:R-:W-:Y:S02]  /*1960*/  @P4 SHF.R.U32.HI R29, RZ, R36, R28 ;  /* 0x00000024ff1d4219 */ /* 0x004fe4000001161c */
[----:B------:R-:W-:-:S03]  /*1970*/  @P4 SHF.L.U32 R36, R28, R44, RZ ;  /* 0x0000002c1c244219 */ /* 0x000fc600000006ff */
        /* <DEDUP_REMOVED lines=8> */
[----:B------:R-:W1:Y:S01]  /*1a00*/  I2F.F64.S64 R28, R28 ;  /* 0x0000001c001c7312 */ /* 0x000e620000301c00 */
[----:B------:R-:W-:Y:S01]  /*1a10*/  ISETP.NE.AND P4, PT, R45, RZ, PT ;  /* 0x000000ff2d00720c */ /* 0x000fe20003f85270 */
[----:B-1----:R-:W1:Y:S01]  /*1a20*/  DMUL R30, R28, c[0x2][0x0] ;  /* 0x008000001c1e7a28 */ /* 0x002e620000000000 */
[----:B------:R-:W-:-:S08]  /*1a30*/  LEA.HI R37, R37, R36, RZ, 0x2 ;  /* 0x0000002425257211 */ /* 0x000fd000078f10ff */
[----:B-1----:R-:W1:Y:S01]  /*1a40*/  F2F.F32.F64 R30, R30 ;  /* 0x0000001e001e7310 */ /* 0x002e620000301000 */
[----:B------:R-:W-:Y:S01]  /*1a50*/  SEL R36, R48, R45, P5 ;  /* 0x0000002d30247207 */ /* 0x000fe20002800000 */
[----:B0-----:R-:W-:-:S03]  /*1a60*/  IMAD.MOV R47, RZ, RZ, -R37 ;  /* 0x000000ffff2f7224 */ /* 0x001fc600078e0a25 */
[----:B------:R-:W-:Y:S01]  /*1a70*/  ISETP.NE.AND P5, PT, R36, RZ, PT ;  /* 0x000000ff2400720c */ /* 0x000fe20003fa5270 */
[----:B------:R-:W-:-:S03]  /*1a80*/  @P4 IMAD.MOV.U32 R37, RZ, RZ, R47 ;  /* 0x000000ffff254224 */ /* 0x000fc600078e002f */
[----:B-1----:R-:W-:Y:S01]  /*1a90*/  FSEL R36, R30, -R30, !P5 ;  /* 0x8000001e1e247208 */ /* 0x002fe20006800000 */
[----:B------:R-:W-:Y:S05]  /*1aa0*/  BRA `(.L_x_21) ;  /* 0x0000002000007947 */ /* 0x000fea0003800000 */
.L_x_22:
[----:B------:R-:W-:Y:S02]  /*1ab0*/  FMUL R36, RZ, R46 ;  /* 0x0000002eff247220 */ /* 0x000fe40000400000 */
[----:B------:R-:W-:-:S03]  /*1ac0*/  IMAD.MOV.U32 R37, RZ, RZ, RZ ;  /* 0x000000ffff257224 */ /* 0x000fc600078e00ff */
.L_x_21:
[----:B------:R-:W-:Y:S05]  /*1ad0*/  BSYNC B2 ;  /* 0x0000000000027941 */ /* 0x000fea0003800000 */
.L_x_20:
        /* <DEDUP_REMOVED lines=40> */
.L_x_27:
        /* <DEDUP_REMOVED lines=48> */
.L_x_26:
[----:B------:R-:W-:Y:S02]  /*2060*/  FMUL R37, RZ, R49 ;  /* 0x00000031ff257220 */ /* 0x000fe40000400000 */
[----:B------:R-:W-:-:S03]  /*2070*/  IMAD.MOV.U32 R36, RZ, RZ, RZ ;  /* 0x000000ffff247224 */ /* 0x000fc600078e00ff */
.L_x_25:
[----:B------:R-:W-:Y:S05]  /*2080*/  BSYNC B2 ;  /* 0x0000000000027941 */ /* 0x000fea0003800000 */
.L_x_24:
        /* <DEDUP_REMOVED lines=30> */
.L_x_31:
        /* <DEDUP_REMOVED lines=42> */
.L_x_30:
[----:B------:R-:W-:Y:S02]  /*2510*/  FMUL R36, RZ, R46 ;  /* 0x0000002eff247220 */ /* 0x000fe40000400000 */
[----:B------:R-:W-:-:S03]  /*2520*/  IMAD.MOV.U32 R37, RZ, RZ, RZ ;  /* 0x000000ffff257224 */ /* 0x000fc600078e00ff */
.L_x_29:
[----:B------:R-:W-:Y:S05]  /*2530*/  BSYNC B2 ;  /* 0x0000000000027941 */ /* 0x000fea0003800000 */
.L_x_28:
        /* <DEDUP_REMOVED lines=40> */
.L_x_35:
        /* <DEDUP_REMOVED lines=48> */
.L_x_34:
[----:B------:R-:W-:Y:S02]  /*2ac0*/  FMUL R37, RZ, R49 ;  /* 0x00000031ff257220 */ /* 0x000fe40000400000 */
[----:B------:R-:W-:-:S03]  /*2ad0*/  IMAD.MOV.U32 R36, RZ, RZ, RZ ;  /* 0x000000ffff247224 */ /* 0x000fc600078e00ff */
.L_x_33:
[----:B------:R-:W-:Y:S05]  /*2ae0*/  BSYNC B2 ;  /* 0x0000000000027941 */ /* 0x000fea0003800000 */
.L_x_32:
        /* <DEDUP_REMOVED lines=30> */
.L_x_39:
        /* <DEDUP_REMOVED lines=42> */
.L_x_38:
[----:B------:R-:W-:Y:S02]  /*2f70*/  FMUL R36, RZ, R46 ;  /* 0x0000002eff247220 */ /* 0x000fe40000400000 */
[----:B------:R-:W-:-:S03]  /*2f80*/  IMAD.MOV.U32 R37, RZ, RZ, RZ ;  /* 0x000000ffff257224 */ /* 0x000fc600078e00ff */
.L_x_37:
[----:B------:R-:W-:Y:S05]  /*2f90*/  BSYNC B2 ;  /* 0x0000000000027941 */ /* 0x000fea0003800000 */
.L_x_36:
        /* <DEDUP_REMOVED lines=40> */
.L_x_43:
        /* <DEDUP_REMOVED lines=48> */
.L_x_42:
[----:B------:R-:W-:Y:S02]  /*3520*/  FMUL R37, RZ, R49 ;  /* 0x00000031ff257220 */ /* 0x000fe40000400000 */
[----:B------:R-:W-:-:S03]  /*3530*/  IMAD.MOV.U32 R36, RZ, RZ, RZ ;  /* 0x000000ffff247224 */ /* 0x000fc600078e00ff */
.L_x_41:
[----:B------:R-:W-:Y:S05]  /*3540*/  BSYNC B2 ;  /* 0x0000000000027941 */ /* 0x000fea0003800000 */
.L_x_40:
        /* <DEDUP_REMOVED lines=30> */
.L_x_47:
        /* <DEDUP_REMOVED lines=42> */
.L_x_46:
[----:B------:R-:W-:Y:S02]  /*39d0*/  FMUL R36, RZ, R46 ;  /* 0x0000002eff247220 */ /* 0x000fe40000400000 */
[----:B------:R-:W-:-:S03]  /*39e0*/  IMAD.MOV.U32 R37, RZ, RZ, RZ ;  /* 0x000000ffff257224 */ /* 0x000fc600078e00ff */
.L_x_45:
[----:B------:R-:W-:Y:S05]  /*39f0*/  BSYNC B2 ;  /* 0x0000000000027941 */ /* 0x000fea0003800000 */
.L_x_44:
        /* <DEDUP_REMOVED lines=40> */
.L_x_51:
        /* <DEDUP_REMOVED lines=48> */
.L_x_50:
[----:B------:R-:W-:Y:S02]  /*3f80*/  FMUL R37, RZ, R49 ;  /* 0x00000031ff257220 */ /* 0x000fe40000400000 */
[----:B------:R-:W-:-:S03]  /*3f90*/  IMAD.MOV.U32 R36, RZ, RZ, RZ ;  /* 0x000000ffff247224 */ /* 0x000fc600078e00ff */
.L_x_49:
[----:B------:R-:W-:Y:S05]  /*3fa0*/  BSYNC B2 ;  /* 0x0000000000027941 */ /* 0x000fea0003800000 */
.L_x_48:
        /* <DEDUP_REMOVED lines=30> */
.L_x_55:
        /* <DEDUP_REMOVED lines=42> */
.L_x_54:
[----:B------:R-:W-:Y:S02]  /*4430*/  FMUL R36, RZ, R46 ;  /* 0x0000002eff247220 */ /* 0x000fe40000400000 */
[----:B------:R-:W-:-:S03]  /*4440*/  IMAD.MOV.U32 R37, RZ, RZ, RZ ;  /* 0x000000ffff257224 */ /* 0x000fc600078e00ff */
.L_x_53:
[----:B------:R-:W-:Y:S05]  /*4450*/  BSYNC B2 ;  /* 0x0000000000027941 */ /* 0x000fea0003800000 */
.L_x_52:
        /* <DEDUP_REMOVED lines=40> */
.L_x_59:
        /* <DEDUP_REMOVED lines=48> */
.L_x_58:
[----:B------:R-:W-:Y:S02]  /*49e0*/  FMUL R37, RZ, R49 ;  /* 0x00000031ff257220 */ /* 0x000fe40000400000 */
[----:B------:R-:W-:-:S03]  /*49f0*/  IMAD.MOV.U32 R36, RZ, RZ, RZ ;  /* 0x000000ffff247224 */ /* 0x000fc600078e00ff */
.L_x_57:
[----:B------:R-:W-:Y:S05]  /*4a00*/  BSYNC B2 ;  /* 0x0000000000027941 */ /* 0x000fea0003800000 */
.L_x_56:
        /* <DEDUP_REMOVED lines=30> */
.L_x_63:
        /* <DEDUP_REMOVED lines=42> */
.L_x_62:
[----:B------:R-:W-:Y:S02]  /*4e90*/  FMUL R36, RZ, R46 ;  /* 0x0000002eff247220 */ /* 0x000fe40000400000 */
[----:B------:R-:W-:-:S03]  /*4ea0*/  IMAD.MOV.U32 R37, RZ, RZ, RZ ;  /* 0x000000ffff257224 */ /* 0x000fc600078e00ff */
.L_x_61:
[----:B------:R-:W-:Y:S05]  /*4eb0*/  BSYNC B2 ;  /* 0x0000000000027941 */ /* 0x000fea0003800000 */
.L_x_60:
        /* <DEDUP_REMOVED lines=40> */
.L_x_67:
        /* <DEDUP_REMOVED lines=48> */
.L_x_66:
[----:B------:R-:W-:Y:S02]  /*5440*/  FMUL R37, RZ, R49 ;  /* 0x00000031ff257220 */ /* 0x000fe40000400000 */
[----:B------:R-:W-:-:S03]  /*5450*/  IMAD.MOV.U32 R36, RZ, RZ, RZ ;  /* 0x000000ffff247224 */ /* 0x000fc600078e00ff */
.L_x_65:
[----:B------:R-:W-:Y:S05]  /*5460*/  BSYNC B2 ;  /* 0x0000000000027941 */ /* 0x000fea0003800000 */
.L_x_64:
        /* <DEDUP_REMOVED lines=30> */
.L_x_71:
        /* <DEDUP_REMOVED lines=42> */
.L_x_70:
[----:B------:R-:W-:Y:S02]  /*58f0*/  FMUL R36, RZ, R46 ;  /* 0x0000002eff247220 */ /* 0x000fe40000400000 */
[----:B------:R-:W-:-:S03]  /*5900*/  IMAD.MOV.U32 R37, RZ, RZ, RZ ;  /* 0x000000ffff257224 */ /* 0x000fc600078e00ff */
.L_x_69:
[----:B------:R-:W-:Y:S05]  /*5910*/  BSYNC B2 ;  /* 0x0000000000027941 */ /* 0x000fea0003800000 */
.L_x_68:
        /* <DEDUP_REMOVED lines=40> */
.L_x_75:
        /* <DEDUP_REMOVED lines=48> */
.L_x_74:
[----:B------:R-:W-:Y:S02]  /*5ea0*/  FMUL R37, RZ, R49 ;  /* 0x00000031ff257220 */ /* 0x000fe40000400000 */
[----:B------:R-:W-:-:S03]  /*5eb0*/  IMAD.MOV.U32 R36, RZ, RZ, RZ ;  /* 0x000000ffff247224 */ /* 0x000fc600078e00ff */
.L_x_73:
[----:B------:R-:W-:Y:S05]  /*5ec0*/  BSYNC B2 ;  /* 0x0000000000027941 */ /* 0x000fea0003800000 */
.L_x_72:
        /* <DEDUP_REMOVED lines=30> */
.L_x_79:
        /* <DEDUP_REMOVED lines=42> */
.L_x_78:
[----:B------:R-:W-:Y:S02]  /*6350*/  FMUL R36, RZ, R46 ;  /* 0x0000002eff247220 */ /* 0x000fe40000400000 */
[----:B------:R-:W-:-:S03]  /*6360*/  IMAD.MOV.U32 R37, RZ, RZ, RZ ;  /* 0x000000ffff257224 */ /* 0x000fc600078e00ff */
.L_x_77:
[----:B------:R-:W-:Y:S05]  /*6370*/  BSYNC B2 ;  /* 0x0000000000027941 */ /* 0x000fea0003800000 */
.L_x_76:
        /* <DEDUP_REMOVED lines=40> */
.L_x_83:
        /* <DEDUP_REMOVED lines=48> */
.L_x_82:
[----:B------:R-:W-:Y:S02]  /*6900*/  FMUL R37, RZ, R49 ;  /* 0x00000031ff257220 */ /* 0x000fe40000400000 */
[----:B------:R-:W-:-:S03]  /*6910*/  IMAD.MOV.U32 R36, RZ, RZ, RZ ;  /* 0x000000ffff247224 */ /* 0x000fc600078e00ff */
.L_x_81:
[----:B------:R-:W-:Y:S05]  /*6920*/  BSYNC B2 ;  /* 0x0000000000027941 */ /* 0x000fea0003800000 */
.L_x_80:
[C---:B------:R-:W-:Y:S01]  /*6930*/  LOP3.LUT P5, RZ, R36.reuse, 0x1, RZ, 0xc0, !PT ;  /* 0x0000000124ff7812 */ /* 0x040fe200078ac0ff */
[----:B------:R-:W-:Y:S01]  /*6940*/  IMAD.MOV.U32 R28, RZ, RZ, -0x46b2bead ;  /* 0xb94d4153ff1c7424 */ /* 0x000fe200078e00ff */
[----:B------:R-:W-:Y:S01]  /*6950*/  LOP3.LUT P4, RZ, R36, 0x2, RZ, 0xc0, !PT ;  /* 0x0000000224ff7812 */ /* 0x000fe2000788c0ff */
[----:B------:R-:W-:Y:S01]  /*6960*/  FMUL R30, R37, R37 ;  /* 0x00000025251e7220 */ /* 0x000fe20000400000 */
[----:B------:R-:W-:Y:S02]  /*6970*/  FSEL R29, R3, 0.041666727513074874878, !P5 ;  /* 0x3d2aaabb031d7808 */ /* 0x000fe40006800000 */
[----:B------:R-:W-:-:S06]  /*6980*/  FSEL R37, R37, 1, !P5 ;  /* 0x3f80000025257808 */ /* 0x000fcc0006800000 */
[----:B------:R-:W-:-:S04]  /*6990*/  @P5 IMAD.MOV.U32 R31, RZ, RZ, 0x37cbac00 ;  /* 0x37cbac00ff1f5424 */ /* 0x000fc800078e00ff */
[----:B------:R-:W-:Y:S01]  /*69a0*/  @P5 FFMA R28, R30, R31, -0.0013887860113754868507 ;  /* 0xbab607ed1e1c5423 */ /* 0x000fe2000000001f */
[----:B------:R-:W-:-:S03]  /*69b0*/  FSEL R31, -R2, -0.4999999701976776123, !P5 ;  /* 0xbeffffff021f7808 */ /* 0x000fc60006800100 */
[C---:B------:R-:W-:Y:S02]  /*69c0*/  FFMA R28, R30.reuse, R28, R29 ;  /* 0x0000001c1e1c7223 */ /* 0x040fe4000000001d */
[----:B------:R-:W-:Y:S02]  /*69d0*/  FFMA R29, R37, R30, RZ ;  /* 0x0000001e251d7223 */ /* 0x000fe400000000ff */
[----:B------:R-:W-:-:S04]  /*69e0*/  FFMA R28, R30, R28, R31 ;  /* 0x0000001c1e1c7223 */ /* 0x000fc8000000001f */
[----:B------:R-:W-:-:S04]  /*69f0*/  FFMA R28, R28, R29, R37 ;  /* 0x0000001d1c1c7223 */ /* 0x000fc80000000025 */
        /* <DEDUP_REMOVED lines=13> */
.L_x_86:
        /* <DEDUP_REMOVED lines=18> */
[----:B------:R-:W-:Y:S02]  /*6bf0*/  ISETP.NE.AND P4, PT, R45, RZ, PT ;  /* 0x000000ff2d00720c */ /* 0x000fe40003f85270 */
[-C--:B--2---:R-:W-:Y:S02]  /*6c00*/  @P3 SHF.R.U32.HI R28, RZ, R31.reuse, R0 ;  /* 0x0000001fff1c3219 */ /* 0x084fe40000011600 */
[-C--:B---3--:R-:W-:Y:S02]  /*6c10*/  @P3 SHF.L.U32 R29, R37, R44.reuse, RZ ;  /* 0x0000002c251d3219 */ /* 0x088fe400000006ff */
[----:B----4-:R-:W-:Y:S02]  /*6c20*/  @P3 SHF.R.U32.HI R30, RZ, R31, R42 ;  /* 0x0000001fff1e3219 */ /* 0x010fe4000001162a */
[----:B------:R-:W-:Y:S01]  /*6c30*/  @P3 SHF.L.U32 R31, R0, R44, RZ ;  /* 0x0000002c001f3219 */ /* 0x000fe200000006ff */
[----:B------:R-:W-:-:S04]  /*6c40*/  @P3 IMAD.IADD R37, R28, 0x1, R29 ;  /* 0x000000011c253824 */ /* 0x000fc800078e021d */
        /* <DEDUP_REMOVED lines=8> */
[----:B------:R-:W-:Y:S01]  /*6cd0*/  LOP3.LUT R42, R45, 0x80000000, RZ, 0x3c, !PT ;  /* 0x800000002d2a7812 */ /* 0x000fe200078e3cff */
[----:B-1----:R-:W1:Y:S01]  /*6ce0*/  DMUL R30, R28, c[0x2][0x0] ;  /* 0x008000001c1e7a28 */ /* 0x002e620000000000 */
[----:B------:R-:W-:-:S08]  /*6cf0*/  LEA.HI R0, R37, R36, RZ, 0x2 ;  /* 0x0000002425007211 */ /* 0x000fd000078f10ff */
[----:B-1----:R-:W0:Y:S01]  /*6d00*/  F2F.F32.F64 R30, R30 ;  /* 0x0000001e001e7310 */ /* 0x002e220000301000 */
[----:B------:R-:W-:Y:S01]  /*6d10*/  SEL R45, R42, R45, P3 ;  /* 0x0000002d2a2d7207 */ /* 0x000fe20001800000 */
[----:B------:R-:W-:-:S03]  /*6d20*/  IMAD.MOV R36, RZ, RZ, -R0 ;  /* 0x000000ffff247224 */ /* 0x000fc600078e0a00 */
[----:B------:R-:W-:Y:S01]  /*6d30*/  ISETP.NE.AND P3, PT, R45, RZ, PT ;  /* 0x000000ff2d00720c */ /* 0x000fe20003f65270 */
[----:B------:R-:W-:-:S03]  /*6d40*/  @P4 IMAD.MOV.U32 R0, RZ, RZ, R36 ;  /* 0x000000ffff004224 */ /* 0x000fc600078e0024 */
[----:B0-----:R-:W-:Y:S01]  /*6d50*/  FSEL R41, R30, -R30, !P3 ;  /* 0x8000001e1e297208 */ /* 0x001fe20005800000 */
[----:B------:R-:W-:Y:S05]  /*6d60*/  BRA `(.L_x_84) ;  /* 0x0000002000007947 */ /* 0x000fea0003800000 */
.L_x_85:
[----:B------:R-:W-:Y:S02]  /*6d70*/  FMUL R41, RZ, R46 ;  /* 0x0000002eff297220 */ /* 0x000fe40000400000 */
[----:B------:R-:W-:-:S02]  /*6d80*/  IMAD.MOV.U32 R0, RZ, RZ, RZ ;  /* 0x000000ffff007224 */ /* 0x000fc400078e00ff */
.L_x_84:
[----:B------:R-:W0:Y:S01]  /*6d90*/  S2R R37, SR_LANEID ;  /* 0x0000000000257919 */ /* 0x000e220000000000 */
[----:B------:R-:W-:Y:S01]  /*6da0*/  IMAD R29, R24, c[0x0][0x178], RZ ;  /* 0x00005e00181d7a24 */ /* 0x000fe200078e02ff */
[----:B------:R-:W-:Y:S04]  /*6db0*/  WARPSYNC 0xffffffff ;  /* 0xffffffff00007948 */ /* 0x000fe80003800000 */
[----:B------:R-:W-:Y:S01]  /*6dc0*/  IMAD.MOV.U32 R49, RZ, RZ, c[0x0][0x178] ;  /* 0x00005e00ff317624 */ /* 0x000fe200078e00ff */
[----:B------:R-:W-:Y:S01]  /*6dd0*/  SHF.R.S32.HI R31, RZ, 0x1f, R29 ;  /* 0x0000001fff1f7819 */ /* 0x000fe2000001141d */
[----:B------:R-:W-:Y:S01]  /*6de0*/  IMAD.MOV.U32 R55, RZ, RZ, c[0x0][0x180] ;  /* 0x00006000ff377624 */ /* 0x000fe200078e00ff */
[----:B------:R-:W-:-:S02]  /*6df0*/  IADD3 R45, P3, R34, R29, RZ ;  /* 0x0000001d222d7210 */ /* 0x000fc40007f7e0ff */
[----:B------:R-:W-:Y:S02]  /*6e00*/  SHF.R.U32.HI R28, RZ, 0x1, R49 ;  /* 0x00000001ff1c7819 */ /* 0x000fe40000011631 */
[----:B------:R-:W-:Y:S01]  /*6e10*/  LEA.HI.X.SX32 R36, R34, R31, 0x1, P3 ;  /* 0x0000001f22247211 */ /* 0x000fe200018f0eff */
[----:B------:R-:W-:Y:S01]  /*6e20*/  IMAD.MOV.U32 R31, RZ, RZ, RZ ;  /* 0x000000ffff1f7224 */ /* 0x000fe200078e00ff */
[----:B------:R-:W-:-:S04]  /*6e30*/  LEA R43, P3, R45, c[0x0][0x160], 0x1 ;  /* 0x000058002d2b7a11 */ /* 0x000fc800078608ff */
[----:B------:R-:W-:Y:S02]  /*6e40*/  LEA.HI.X R45, R45, c[0x0][0x164], R36, 0x1, P3 ;  /* 0x000059002d2d7a11 */ /* 0x000fe400018f0c24 */
[----:B0-----:R-:W-:Y:S02]  /*6e50*/  LOP3.LUT R30, R37, 0x3, RZ, 0xc0, !PT ;  /* 0x00000003251e7812 */ /* 0x001fe400078ec0ff */
[----:B------:R-:W-:-:S05]  /*6e60*/  SHF.R.U32.HI R37, RZ, 0x2, R37 ;  /* 0x00000002ff257819 */ /* 0x000fca0000011625 */
[----:B------:R-:W-:-:S05]  /*6e70*/  IMAD.WIDE.U32 R28, R37, R28, R30 ;  /* 0x0000001c251c7225 */ /* 0x000fca00078e001e */
[----:B------:R-:W-:-:S04]  /*6e80*/  LEA R42, P3, R28, R43, 0x2 ;  /* 0x0000002b1c2a7211 */ /* 0x000fc800078610ff */
[----:B------:R-:W-:Y:S02]  /*6e90*/  LEA.HI.X R43, R28, R45, R29, 0x2, P3 ;  /* 0x0000002d1c2b7211 */ /* 0x000fe400018f141d */
[----:B------:R-:W-:Y:S02]  /*6ea0*/  SHF.R.U32.HI R28, RZ, 0x1, R55 ;  /* 0x00000001ff1c7819 */ /* 0x000fe40000011637 */
[----:B------:R-:W-:Y:S02]  /*6eb0*/  SHF.R.S32.HI R36, RZ, 0x1f, R24 ;  /* 0x0000001fff247819 */ /* 0x000fe40000011418 */
[----:B------:R-:W-:Y:S01]  /*6ec0*/  IADD3 R45, P3, R23, R24, RZ ;  /* 0x00000018172d7210 */ /* 0x000fe20007f7e0ff */
[----:B------:R-:W-:Y:S01]  /*6ed0*/  IMAD.WIDE.U32 R28, R37, R28, R30 ;  /* 0x0000001c251c7225 */ /* 0x000fe200078e001e */
[----:B------:R0:W2:Y:S02]  /*6ee0*/  LDG.E.SYS R51, [R42] ;  /* 0x000000002a337381 */ /* 0x0000a400001ee900 */
[----:B------:R-:W-:-:S02]  /*6ef0*/  LEA.HI.X.SX32 R36, R23, R36, 0x1, P3 ;  /* 0x0000002417247211 */ /* 0x000fc400018f0eff */
[----:B------:R0:W3:Y:S01]  /*6f00*/  LDG.E.SYS R50, [R42+0x10] ;  /* 0x000010002a327381 */ /* 0x0000e200001ee900 */
[----:B------:R-:W-:Y:S01]  /*6f10*/  LEA R37, P3, R45, c[0x0][0x168], 0x1 ;  /* 0x00005a002d257a11 */ /* 0x000fe200078608ff */
[----:B------:R-:W-:-:S03]  /*6f20*/  IMAD.WIDE.U32 R30, R49, 0x10, R42 ;  /* 0x00000010311e7825 */ /* 0x000fc600078e002a */
[----:B------:R-:W-:Y:S02]  /*6f30*/  LEA.HI.X R45, R45, c[0x0][0x16c], R36, 0x1, P3 ;  /* 0x00005b002d2d7a11 */ /* 0x000fe400018f0c24 */
[----:B------:R-:W-:-:S03]  /*6f40*/  LEA R36, P3, R28, R37, 0x2 ;  /* 0x000000251c247211 */ /* 0x000fc600078610ff */
[----:B------:R-:W4:Y:S01]  /*6f50*/  LDG.E.SYS R52, [R30] ;  /* 0x000000001e347381 */ /* 0x000f2200001ee900 */
[----:B------:R-:W-:-:S03]  /*6f60*/  LEA.HI.X R37, R28, R45, R29, 0x2, P3 ;  /* 0x0000002d1c257211 */ /* 0x000fc600018f141d */
[----:B------:R4:W4:Y:S02]  /*6f70*/  LDG.E.SYS R53, [R30+0x10] ;  /* 0x000010001e357381 */ /* 0x00092400001ee900 */
[----:B0-----:R-:W-:-:S03]  /*6f80*/  IMAD.WIDE.U32 R42, R55, 0x10, R36 ;  /* 0x00000010372a7825 */ /* 0x001fc600078e0024 */
[----:B------:R0:W4:Y:S04]  /*6f90*/  LDG.E.SYS R54, [R36] ;  /* 0x0000000024367381 */ /* 0x00012800001ee900 */
[----:B------:R0:W4:Y:S04]  /*6fa0*/  LDG.E.SYS R44, [R36+0x10] ;  /* 0x00001000242c7381 */ /* 0x00012800001ee900 */
[----:B------:R1:W4:Y:S04]  /*6fb0*/  LDG.E.SYS R48, [R42] ;  /* 0x000000002a307381 */ /* 0x00032800001ee900 */
[----:B------:R1:W4:Y:S01]  /*6fc0*/  LDG.E.SYS R46, [R42+0x10] ;  /* 0x000010002a2e7381 */ /* 0x00032200001ee900 */
[----:B------:R-:W-:-:S04]  /*6fd0*/  IADD3 R49, R0, 0x1, RZ ;  /* 0x0000000100317810 */ /* 0x000fc80007ffe0ff */
[----:B------:R-:W-:Y:S01]  /*6fe0*/  LOP3.LUT P3, RZ, R49, 0x1, RZ, 0xc0, !PT ;  /* 0x0000000131ff7812 */ /* 0x000fe2000786c0ff */
[----:B------:R-:W1:Y:S01]  /*6ff0*/  F2I.NTZ R45, R25 ;  /* 0x00000019002d7305 */ /* 0x000e620000203100 */
[----:B0-----:R-:W-:Y:S01]  /*7000*/  FMUL R36, R41, R41 ;  /* 0x0000002929247220 */ /* 0x001fe20000400000 */
[----:B------:R-:W-:Y:S01]  /*7010*/  IADD3 R0, R24, 0x1, RZ ;  /* 0x0000000118007810 */ /* 0x000fe20007ffe0ff */
[----:B-1----:R-:W-:Y:S01]  /*7020*/  IMAD.MOV.U32 R43, RZ, RZ, -0x46b2bead ;  /* 0xb94d4153ff2b7424 */ /* 0x002fe200078e00ff */
[----:B------:R-:W-:Y:S02]  /*7030*/  FSEL R42, R3, 0.041666727513074874878, !P3 ;  /* 0x3d2aaabb032a7808 */ /* 0x000fe40005800000 */
[----:B------:R-:W-:Y:S02]  /*7040*/  FSEL R41, R41, 1, !P3 ;  /* 0x3f80000029297808 */ /* 0x000fe40005800000 */
[----:B------:R-:W0:Y:S08]  /*7050*/  I2F R0, R0 ;  /* 0x0000000000007306 */ /* 0x000e300000201400 */
[----:B------:R-:W1:Y:S01]  /*7060*/  I2F R37, R45 ;  /* 0x0000002d00257306 */ /* 0x000e620000201400 */
[----:B------:R-:W-:Y:S01]  /*7070*/  BMOV.32.CLEAR RZ, B2 ;  /* 0x0000000002ff7355 */ /* 0x000fe20000100000 */
[----:B------:R-:W-:Y:S01]  /*7080*/  BSSY B2, `(.L_x_87) ;  /* 0x0000050000027945 */ /* 0x000fe20003800000 */
[----:B--2---:R2:W-:Y:S04]  /*7090*/  MOVM.16.MT88 R28, R51 ;  /* 0x00000000331c723a */ /* 0x0045e80000000000 */
[----:B---3--:R-:W3:Y:S01]  /*70a0*/  MOVM.16.MT88 R29, R50 ;  /* 0x00000000321d723a */ /* 0x008ee20000000000 */
[----:B--2---:R-:W-:-:S04]  /*70b0*/  @P3 IMAD.MOV.U32 R51, RZ, RZ, 0x37cbac00 ;  /* 0x37cbac00ff333424 */ /* 0x004fc800078e00ff */
[C---:B------:R-:W-:Y:S01]  /*70c0*/  @P3 FFMA R43, R36.reuse, R51, -0.0013887860113754868507 ;  /* 0xbab607ed242b3423 */ /* 0x040fe20000000033 */
[----:B----4-:R-:W-:Y:S03]  /*70d0*/  MOVM.16.MT88 R30, R52 ;  /* 0x00000000341e723a */ /* 0x010fe60000000000 */
[----:B------:R-:W-:Y:S01]  /*70e0*/  FFMA R43, R36, R43, R42 ;  /* 0x0000002b242b7223 */ /* 0x000fe2000000002a */
[----:B------:R-:W2:Y:S01]  /*70f0*/  MOVM.16.MT88 R31, R53 ;  /* 0x00000000351f723a */ /* 0x000ea20000000000 */
[----:B---3--:R-:W5:Y:S08]  /*7100*/  HMMA.1688.F32 R16, R28, R54, R16 ;  /* 0x000000361c10723c */ /* 0x008f700000001010 */
[----:B------:R5:W5:Y:S05]  /*7110*/  HMMA.1688.F32 R12, R28, R48, R12 ;  /* 0x000000301c0c723c */ /* 0x000b6a000000100c */
[----:B-----5:R-:W-:-:S02]  /*7120*/  FSEL R28, -R2, -0.4999999701976776123, !P3 ;  /* 0xbeffffff021c7808 */ /* 0x020fc40005800100 */
[----:B------:R-:W-:Y:S01]  /*7130*/  LOP3.LUT P3, RZ, R49, 0x2, RZ, 0xc0, !PT ;  /* 0x0000000231ff7812 */ /* 0x000fe2000786c0ff */
[----:B------:R-:W-:Y:S02]  /*7140*/  FFMA R29, R41, R36, RZ ;  /* 0x00000024291d7223 */ /* 0x000fe400000000ff */
[----:B------:R-:W-:-:S04]  /*7150*/  FFMA R28, R36, R43, R28 ;  /* 0x0000002b241c7223 */ /* 0x000fc8000000001c */
[----:B------:R-:W-:Y:S01]  /*7160*/  FFMA R28, R28, R29, R41 ;  /* 0x0000001d1c1c7223 */ /* 0x000fe20000000029 */
[----:B0-----:R-:W-:-:S04]  /*7170*/  SHF.R.U32.HI R36, RZ, 0x17, R0 ;  /* 0x00000017ff247819 */ /* 0x001fc80000011600 */
[----:B------:R-:W-:Y:S01]  /*7180*/  @P3 FFMA R28, R28, -1, RZ ;  /* 0xbf8000001c1c3823 */ /* 0x000fe200000000ff */
[----:B------:R-:W-:Y:S01]  /*7190*/  FSETP.GT.AND P3, PT, |R38|, 105615, PT ;  /* 0x47ce47802600780b */ /* 0x000fe20003f64200 */
[C---:B-1----:R-:W-:Y:S01]  /*71a0*/  FFMA R42, R37.reuse, -1.5707962512969970703, R38 ;  /* 0xbfc90fda252a7823 */ /* 0x042fe20000000026 */
[----:B------:R-:W-:Y:S01]  /*71b0*/  LOP3.LUT R36, R36, 0xff, RZ, 0xc0, !PT ;  /* 0x000000ff24247812 */ /* 0x000fe200078ec0ff */
[----:B--2---:R5:W5:Y:S02]  /*71c0*/  HMMA.1688.F32 R16, R30, R44, R16 ;  /* 0x0000002c1e10723c */ /* 0x004b640000001010 */
[C---:B------:R-:W-:Y:S01]  /*71d0*/  FFMA R42, R37.reuse, -7.5497894158615963534e-08, R42 ;  /* 0xb3a22168252a7823 */ /* 0x040fe2000000002a */
[----:B------:R-:W-:Y:S02]  /*71e0*/  IADD3 R36, R36, -0x80, RZ ;  /* 0xffffff8024247810 */ /* 0x000fe40007ffe0ff */
[----:B------:R-:W-:Y:S01]  /*71f0*/  LOP3.LUT R41, R0, 0x80000000, RZ, 0xc0, !PT ;  /* 0x8000000000297812 */ /* 0x000fe200078ec0ff */
[----:B------:R-:W-:-:S02]  /*7200*/  FFMA R37, R37, -5.3903029534742383927e-15, R42 ;  /* 0xa7c234c525257823 */ /* 0x000fc4000000002a */
[----:B------:R5:W5:Y:S01]  /*7210*/  HMMA.1688.F32 R12, R30, R46, R12 ;  /* 0x0000002e1e0c723c */ /* 0x000b62000000100c */
[----:B------:R-:W-:Y:S01]  /*7220*/  FADD R42, R47, R28 ;  /* 0x0000001c2f2a7221 */ /* 0x000fe20000000000 */
[----:B------:R-:W-:Y:S01]  /*7230*/  LOP3.LUT R43, R36, 0x1f, RZ, 0xc0, !PT ;  /* 0x0000001f242b7812 */ /* 0x000fe200078ec0ff */
[----:B------:R-:W-:Y:S06]  /*7240*/  @!P3 BRA `(.L_x_88) ;  /* 0x000003300000b947 */ /* 0x000fec0003800000 */
[----:B-----5:R-:W-:-:S12]  /*7250*/  FSETP.NEU.AND P3, PT, |R38|, +INF , PT ;  /* 0x7f8000002600780b */ /* 0x020fd80003f6d200 */
[----:B------:R-:W-:Y:S05]  /*7260*/  @!P3 BRA `(.L_x_89) ;  /* 0x000002f00000b947 */ /* 0x000fea0003800000 */
[----:B------:R-:W-:Y:S01]  /*7270*/  IMAD.MOV.U32 R44, RZ, RZ, R1 ;  /* 0x000000ffff2c7224 */ /* 0x000fe200078e0001 */
[----:B------:R-:W-:Y:S01]  /*7280*/  MOV R49, 32@lo(__cudart_i2opi_f) ;  /* 0x0000000000317802 */ /* 0x000fe20000000f00 */
[----:B------:R-:W-:Y:S01]  /*7290*/  IMAD.MOV.U32 R45, RZ, RZ, RZ ;  /* 0x000000ffff2d7224 */ /* 0x000fe200078e00ff */
[----:B------:R-:W-:Y:S01]  /*72a0*/  MOV R51, 32@hi(__cudart_i2opi_f) ;  /* 0x0000000000337802 */ /* 0x000fe20000000f00 */
[----:B------:R-:W-:Y:S01]  /*72b0*/  CS2R R30, SRZ ;  /* 0x00000000001e7805 */ /* 0x000fe2000001ff00 */
[----:B------:R-:W-:-:S05]  /*72c0*/  UMOV UR4, URZ ;  /* 0x0000003f00047c82 */ /* 0x000fca0008000000 */
.L_x_90:
        /* <DEDUP_REMOVED lines=15> */
[----:B------:R-:W3:Y:S04]  /*73c0*/  LDL R28, [R5+-0x4] ;  /* 0xfffffc00051c7983 */ /* 0x000ee80000100800 */
[----:B------:R-:W4:Y:S01]  /*73d0*/  @P3 LDL R44, [R4] ;  /* 0x00000000042c3983 */ /* 0x000f220000100800 */
[----:B------:R-:W-:-:S02]  /*73e0*/  @P3 IADD3 R29, -R9, 0x20, RZ ;  /* 0x00000020091d3810 */ /* 0x000fc40007ffe1ff */
[----:B------:R-:W-:Y:S02]  /*73f0*/  ISETP.NE.AND P4, PT, R26, RZ, PT ;  /* 0x000000ff1a00720c */ /* 0x000fe40003f85270 */
[-C--:B--2---:R-:W-:Y:S02]  /*7400*/  @P3 SHF.L.U32 R30, R36, R9.reuse, RZ ;  /* 0x00000009241e3219 */ /* 0x084fe400000006ff */
[----:B---3--:R-:W-:Y:S02]  /*7410*/  @P3 SHF.L.U32 R31, R28, R9, RZ ;  /* 0x000000091c1f3219 */ /* 0x008fe400000006ff */
[-C--:B----4-:R-:W-:Y:S02]  /*7420*/  @P3 SHF.R.U32.HI R44, RZ, R29.reuse, R44 ;  /* 0x0000001dff2c3219 */ /* 0x090fe4000001162c */
[----:B------:R-:W-:-:S03]  /*7430*/  @P3 SHF.R.U32.HI R29, RZ, R29, R28 ;  /* 0x0000001dff1d3219 */ /* 0x000fc6000001161c */
[----:B------:R-:W-:Y:S02]  /*7440*/  @P3 IMAD.IADD R28, R44, 0x1, R31 ;  /* 0x000000012c1c3824 */ /* 0x000fe400078e021f */
[----:B------:R-:W-:-:S05]  /*7450*/  @P3 IMAD.IADD R36, R30, 0x1, R29 ;  /* 0x000000011e243824 */ /* 0x000fca00078e021d */
[----:B------:R-:W-:-:S04]  /*7460*/  SHF.L.U32.HI R29, R28, 0x2, R36 ;  /* 0x000000021c1d7819 */ /* 0x000fc80000010624 */
[----:B0-----:R-:W-:-:S04]  /*7470*/  SHF.R.U32.HI R45, RZ, 0x1f, R29 ;  /* 0x0000001fff2d7819 */ /* 0x001fc8000001161d */
[----:B------:R-:W-:Y:S01]  /*7480*/  ISETP.NE.AND P3, PT, R45, RZ, PT ;  /* 0x000000ff2d00720c */ /* 0x000fe20003f65270 */
[----:B------:R-:W-:-:S11]  /*7490*/  IMAD.SHL.U32 R28, R28, 0x4, RZ ;  /* 0x000000041c1c7824 */ /* 0x000fd600078e00ff */
[----:B------:R-:W-:Y:S02]  /*74a0*/  @P3 LOP3.LUT R29, RZ, R29, RZ, 0x33, !PT ;  /* 0x0000001dff1d3212 */ /* 0x000fe400078e33ff */
[----:B------:R-:W-:-:S06]  /*74b0*/  @P3 LOP3.LUT R28, RZ, R28, RZ, 0x33, !PT ;  /* 0x0000001cff1c3212 */ /* 0x000fcc00078e33ff */
[----:B------:R-:W0:Y:S01]  /*74c0*/  I2F.F64.S64 R28, R28 ;  /* 0x0000001c001c7312 */ /* 0x000e220000301c00 */
[----:B------:R-:W-:Y:S01]  /*74d0*/  LEA.HI R45, R36, R45, RZ, 0x2 ;  /* 0x0000002d242d7211 */ /* 0x000fe200078f10ff */
[----:B0-----:R-:W0:Y:S01]  /*74e0*/  DMUL R30, R28, c[0x2][0x0] ;  /* 0x008000001c1e7a28 */ /* 0x001e220000000000 */
[----:B------:R-:W-:-:S08]  /*74f0*/  SEL R36, R11, R26, P3 ;  /* 0x0000001a0b247207 */ /* 0x000fd00001800000 */
[----:B0-----:R-:W0:Y:S01]  /*7500*/  F2F.F32.F64 R30, R30 ;  /* 0x0000001e001e7310 */ /* 0x001e220000301000 */
[----:B------:R-:W-:Y:S01]  /*7510*/  IMAD.MOV R37, RZ, RZ, -R45 ;  /* 0x000000ffff257224 */ /* 0x000fe200078e0a2d */
[----:B------:R-:W-:-:S03]  /*7520*/  ISETP.NE.AND P3, PT, R36, RZ, PT ;  /* 0x000000ff2400720c */ /* 0x000fc60003f65270 */
[----:B------:R-:W-:Y:S01]  /*7530*/  @P4 IMAD.MOV.U32 R45, RZ, RZ, R37 ;  /* 0x000000ffff2d4224 */ /* 0x000fe200078e0025 */
[----:B0-----:R-:W-:Y:S01]  /*7540*/  FSEL R37, R30, -R30, !P3 ;  /* 0x8000001e1e257208 */ /* 0x001fe20005800000 */
[----:B------:R-:W-:Y:S05]  /*7550*/  BRA `(.L_x_88) ;  /* 0x0000002000007947 */ /* 0x000fea0003800000 */
.L_x_89:
[----:B------:R-:W-:Y:S02]  /*7560*/  FMUL R37, RZ, R38 ;  /* 0x00000026ff257220 */ /* 0x000fe40000400000 */
[----:B------:R-:W-:-:S03]  /*7570*/  IMAD.MOV.U32 R45, RZ, RZ, RZ ;  /* 0x000000ffff2d7224 */ /* 0x000fc600078e00ff */
.L_x_88:
[----:B-----5:R-:W-:Y:S05]  /*7580*/  BSYNC B2 ;  /* 0x0000000000027941 */ /* 0x020fea0003800000 */
.L_x_87:
[----:B------:R-:W-:Y:S01]  /*7590*/  FMUL R36, R0, 0.63661974668502807617 ;  /* 0x3f22f98300247820 */ /* 0x000fe20000400000 */
[C---:B------:R-:W-:Y:S01]  /*75a0*/  LOP3.LUT P3, RZ, R45.reuse, 0x1, RZ, 0xc0, !PT ;  /* 0x000000012dff7812 */ /* 0x040fe2000786c0ff */
[----:B------:R-:W-:Y:S01]  /*75b0*/  IMAD.MOV.U32 R28, RZ, RZ, -0x46b2bead ;  /* 0xb94d4153ff1c7424 */ /* 0x000fe200078e00ff */
[----:B------:R-:W-:Y:S01]  /*75c0*/  LOP3.LUT P4, RZ, R45, 0x2, RZ, 0xc0, !PT ;  /* 0x000000022dff7812 */ /* 0x000fe2000788c0ff */
[----:B------:R-:W-:Y:S01]  /*75d0*/  FMUL R47, R37, R37 ;  /* 0x00000025252f7220 */ /* 0x000fe20000400000 */
[----:B------:R-:W-:Y:S01]  /*75e0*/  FSEL R29, R3, 0.041666727513074874878, !P3 ;  /* 0x3d2aaabb031d7808 */ /* 0x000fe20005800000 */
[----:B------:R-:W0:Y:S01]  /*75f0*/  F2I.NTZ R36, R36 ;  /* 0x0000002400247305 */ /* 0x000e220000203100 */
[----:B------:R-:W-:Y:S01]  /*7600*/  FSEL R44, R37, 1, !P3 ;  /* 0x3f800000252c7808 */ /* 0x000fe20005800000 */
[----:B------:R-:W-:Y:S01]  /*7610*/  BMOV.32.CLEAR RZ, B2 ;  /* 0x0000000002ff7355 */ /* 0x000fe20000100000 */
[----:B------:R-:W-:Y:S04]  /*7620*/  BSSY B2, `(.L_x_91) ;  /* 0x0000050000027945 */ /* 0x000fe80003800000 */
[----:B------:R-:W-:-:S04]  /*7630*/  @P3 IMAD.MOV.U32 R30, RZ, RZ, 0x37cbac00 ;  /* 0x37cbac00ff1e3424 */ /* 0x000fc800078e00ff */
[----:B------:R-:W-:Y:S01]  /*7640*/  @P3 FFMA R28, R47, R30, -0.0013887860113754868507 ;  /* 0xbab607ed2f1c3423 */ /* 0x000fe2000000001e */
[----:B------:R-:W-:-:S03]  /*7650*/  SHF.R.U32.HI R30, RZ, 0x17, R0 ;  /* 0x00000017ff1e7819 */ /* 0x000fc60000011600 */
[C---:B------:R-:W-:Y:S01]  /*7660*/  FFMA R28, R47.reuse, R28, R29 ;  /* 0x0000001c2f1c7223 */ /* 0x040fe2000000001d */
[----:B0-----:R-:W0:Y:S01]  /*7670*/  I2F R31, R36 ;  /* 0x00000024001f7306 */ /* 0x001e220000201400 */
[----:B------:R-:W-:Y:S01]  /*7680*/  FSEL R29, -R2, -0.4999999701976776123, !P3 ;  /* 0xbeffffff021d7808 */ /* 0x000fe20005800100 */
[----:B------:R-:W-:Y:S01]  /*7690*/  IMAD.MOV.U32 R45, RZ, RZ, R36 ;  /* 0x000000ffff2d7224 */ /* 0x000fe200078e0024 */
[----:B------:R-:W-:Y:S02]  /*76a0*/  LOP3.LUT R37, R30, 0xff, RZ, 0xc0, !PT ;  /* 0x000000ff1e257812 */ /* 0x000fe400078ec0ff */
[----:B------:R-:W-:Y:S01]  /*76b0*/  FSETP.GT.AND P3, PT, |R0|, 105615, PT ;  /* 0x47ce47800000780b */ /* 0x000fe20003f64200 */
[----:B------:R-:W-:Y:S01]  /*76c0*/  FFMA R28, R47, R28, R29 ;  /* 0x0000001c2f1c7223 */ /* 0x000fe2000000001d */
[----:B------:R-:W-:Y:S01]  /*76d0*/  IADD3 R37, R37, -0x80, RZ ;  /* 0xffffff8025257810 */ /* 0x000fe20007ffe0ff */
[----:B------:R-:W-:-:S03]  /*76e0*/  FFMA R29, R44, R47, RZ ;  /* 0x0000002f2c1d7223 */ /* 0x000fc600000000ff */
[----:B------:R-:W-:Y:S01]  /*76f0*/  SHF.R.U32.HI R37, RZ, 0x5, R37 ;  /* 0x00000005ff257819 */ /* 0x000fe20000011625 */
[----:B------:R-:W-:-:S03]  /*7700*/  FFMA R29, R28, R29, R44 ;  /* 0x0000001d1c1d7223 */ /* 0x000fc6000000002c */
[----:B------:R-:W-:Y:S01]  /*7710*/  IADD3 R46, -R37, 0x5, RZ ;  /* 0x00000005252e7810 */ /* 0x000fe20007ffe1ff */
[----:B0-----:R-:W-:Y:S01]  /*7720*/  FFMA R30, R31, -1.5707962512969970703, R0 ;  /* 0xbfc90fda1f1e7823 */ /* 0x001fe20000000000 */
[----:B------:R-:W-:Y:S01]  /*7730*/  IADD3 R28, -R37, 0x4, RZ ;  /* 0x00000004251c7810 */ /* 0x000fe20007ffe1ff */
[----:B------:R-:W-:Y:S02]  /*7740*/  @P4 FFMA R29, R29, -1, RZ ;  /* 0xbf8000001d1d4823 */ /* 0x000fe400000000ff */
[C---:B------:R-:W-:Y:S02]  /*7750*/  FFMA R30, R31.reuse, -7.5497894158615963534e-08, R30 ;  /* 0xb3a221681f1e7823 */ /* 0x040fe4000000001e */
[--C-:B------:R-:W-:Y:S02]  /*7760*/  IMAD R46, R46, 0x4, R1.reuse ;  /* 0x000000042e2e7824 */ /* 0x100fe400078e0201 */
[----:B------:R-:W-:Y:S02]  /*7770*/  FFMA R44, R31, -5.3903029534742383927e-15, R30 ;  /* 0xa7c234c51f2c7823 */ /* 0x000fe4000000001e */
[----:B------:R-:W-:-:S02]  /*7780*/  IMAD R47, R28, 0x4, R1 ;  /* 0x000000041c2f7824 */ /* 0x000fc400078e0201 */
[----:B------:R-:W-:Y:S02]  /*7790*/  IMAD.MOV.U32 R37, RZ, RZ, R44 ;  /* 0x000000ffff257224 */ /* 0x000fe400078e002c */
[----:B------:R-:W-:Y:S01]  /*77a0*/  FADD R49, R32, R29 ;  /* 0x0000001d20317221 */ /* 0x000fe20000000000 */
        /* <DEDUP_REMOVED lines=11> */
.L_x_94:
        /* <DEDUP_REMOVED lines=31> */
[C---:B------:R-:W-:Y:S02]  /*7a50*/  ISETP.NE.AND P4, PT, R41.reuse, RZ, PT ;  /* 0x000000ff2900720c */ /* 0x040fe40003f85270 */
[----:B------:R-:W-:Y:S01]  /*7a60*/  LOP3.LUT R48, R41, 0x80000000, RZ, 0x3c, !PT ;  /* 0x8000000029307812 */ /* 0x000fe200078e3cff */
[----:B-1----:R-:W1:Y:S01]  /*7a70*/  DMUL R30, R28, c[0x2][0x0] ;  /* 0x008000001c1e7a28 */ /* 0x002e620000000000 */
[----:B------:R-:W-:-:S08]  /*7a80*/  LEA.HI R36, R36, R37, RZ, 0x2 ;  /* 0x0000002524247211 */ /* 0x000fd000078f10ff */
[----:B-1----:R-:W1:Y:S01]  /*7a90*/  F2F.F32.F64 R30, R30 ;  /* 0x0000001e001e7310 */ /* 0x002e620000301000 */
[----:B------:R-:W-:Y:S01]  /*7aa0*/  SEL R48, R48, R41, P5 ;  /* 0x0000002930307207 */ /* 0x000fe20002800000 */
[----:B------:R-:W-:-:S03]  /*7ab0*/  IMAD.MOV R37, RZ, RZ, -R36 ;  /* 0x000000ffff257224 */ /* 0x000fc600078e0a24 */
[----:B------:R-:W-:Y:S01]  /*7ac0*/  ISETP.NE.AND P5, PT, R48, RZ, PT ;  /* 0x000000ff3000720c */ /* 0x000fe20003fa5270 */
[----:B------:R-:W-:-:S03]  /*7ad0*/  @P4 IMAD.MOV.U32 R36, RZ, RZ, R37 ;  /* 0x000000ffff244224 */ /* 0x000fc600078e0025 */
[----:B-1----:R-:W-:Y:S01]  /*7ae0*/  FSEL R37, R30, -R30, !P5 ;  /* 0x8000001e1e257208 */ /* 0x002fe20006800000 */
[----:B------:R-:W-:Y:S05]  /*7af0*/  BRA `(.L_x_92) ;  /* 0x0000002000007947 */ /* 0x000fea0003800000 */
.L_x_93:
[----:B------:R-:W-:Y:S02]  /*7b00*/  FMUL R37, RZ, R0 ;  /* 0x00000000ff257220 */ /* 0x000fe40000400000 */
[----:B------:R-:W-:-:S03]  /*7b10*/  IMAD.MOV.U32 R36, RZ, RZ, RZ ;  /* 0x000000ffff247224 */ /* 0x000fc600078e00ff */
.L_x_92:
[----:B0-----:R-:W-:Y:S05]  /*7b20*/  BSYNC B2 ;  /* 0x0000000000027941 */ /* 0x001fea0003800000 */
.L_x_91:
        /* <DEDUP_REMOVED lines=36> */
.L_x_98:
        /* <DEDUP_REMOVED lines=12> */
[----:B------:R-:W-:Y:S01]  /*7e30*/  SHF.R.U32.HI R28, RZ, 0x17, R50 ;  /* 0x00000017ff1c7819 */ /* 0x000fe20000011632 */
[----:B------:R0:W-:Y:S03]  /*7e40*/  STL [R1+0x18], R48 ;  /* 0x0000183001007387 */ /* 0x0001e60000100800 */
[----:B------:R-:W-:-:S04]  /*7e50*/  LOP3.LUT R28, R28, 0xff, RZ, 0xc0, !PT ;  /* 0x000000ff1c1c7812 */ /* 0x000fc800078ec0ff */
[----:B------:R-:W-:-:S04]  /*7e60*/  IADD3 R28, R28, -0x80, RZ ;  /* 0xffffff801c1c7810 */ /* 0x000fc80007ffe0ff */
[----:B------:R-:W-:Y:S02]  /*7e70*/  LOP3.LUT R52, R28, 0x1f, RZ, 0xc0, !PT ;  /* 0x0000001f1c347812 */ /* 0x000fe400078ec0ff */
[----:B------:R-:W-:Y:S02]  /*7e80*/  SHF.R.U32.HI R28, RZ, 0x5, R28 ;  /* 0x00000005ff1c7819 */ /* 0x000fe4000001161c */
[----:B------:R-:W-:Y:S02]  /*7e90*/  ISETP.NE.AND P4, PT, R52, RZ, PT ;  /* 0x000000ff3400720c */ /* 0x000fe40003f85270 */
[----:B------:R-:W-:-:S05]  /*7ea0*/  IADD3 R30, -R28, 0x6, RZ ;  /* 0x000000061c1e7810 */ /* 0x000fca0007ffe1ff */
[----:B------:R-:W-:-:S05]  /*7eb0*/  IMAD R49, R30, 0x4, R1 ;  /* 0x000000041e317824 */ /* 0x000fca00078e0201 */
[----:B------:R-:W-:-:S03]  /*7ec0*/  @P4 IADD3 R28, -R28, 0x4, RZ ;  /* 0x000000041c1c4810 */ /* 0x000fc60007ffe1ff */
[----:B------:R-:W2:Y:S02]  /*7ed0*/  LDL R29, [R49+-0x4] ;  /* 0xfffffc00311d7983 */ /* 0x000ea40000100800 */
[----:B------:R-:W-:Y:S02]  /*7ee0*/  @P4 IMAD R51, R28, 0x4, R1 ;  /* 0x000000041c334824 */ /* 0x000fe400078e0201 */
[----:B------:R-:W3:Y:S06]  /*7ef0*/  LDL R36, [R49] ;  /* 0x0000000031247983 */ /* 0x000eec0000100800 */
[----:B------:R-:W4:Y:S01]  /*7f00*/  @P4 LDL R37, [R51] ;  /* 0x0000000033254983 */ /* 0x000f220000100800 */
[----:B------:R-:W-:-:S04]  /*7f10*/  @P4 IADD3 R28, -R52, 0x20, RZ ;  /* 0x00000020341c4810 */ /* 0x000fc80007ffe1ff */
[----:B--2---:R-:W-:Y:S02]  /*7f20*/  @P4 SHF.R.U32.HI R30, RZ, R28, R29 ;  /* 0x0000001cff1e4219 */ /* 0x004fe4000001161d */
[----:B---3--:R-:W-:Y:S02]  /*7f30*/  @P4 SHF.L.U32 R31, R36, R52, RZ ;  /* 0x00000034241f4219 */ /* 0x008fe400000006ff */
        /* <DEDUP_REMOVED lines=9> */
[----:B------:R-:W-:-:S03]  /*7fd0*/  @P5 LOP3.LUT R28, RZ, R28, RZ, 0x33, !PT ;  /* 0x0000001cff1c5212 */ /* 0x000fc600078e33ff */
[----:B------:R-:W-:-:S06]  /*7fe0*/  IMAD.MOV.U32 R29, RZ, RZ, R30 ;  /* 0x000000ffff1d7224 */ /* 0x000fcc00078e001e */
[----:B------:R-:W1:Y:S01]  /*7ff0*/  I2F.F64.S64 R28, R28 ;  /* 0x0000001c001c7312 */ /* 0x000e620000301c00 */
[----:B------:R-:W-:Y:S01]  /*8000*/  LOP3.LUT R37, R50, 0x80000000, RZ, 0xc0, !PT ;  /* 0x8000000032257812 */ /* 0x000fe200078ec0ff */
[----:B-1----:R-:W1:-:S03]  /*8010*/  DMUL R30, R28, c[0x2][0x0] ;  /* 0x008000001c1e7a28 */ /* 0x002e460000000000 */
[----:B------:R-:W-:-:S06]  /*8020*/  ISETP.NE.AND P4, PT, R37, RZ, PT ;  /* 0x000000ff2500720c */ /* 0x000fcc0003f85270 */
[----:B-1----:R-:W1:Y:S01]  /*8030*/  F2F.F32.F64 R30, R30 ;  /* 0x0000001e001e7310 */ /* 0x002e620000301000 */
[----:B------:R-:W-:Y:S02]  /*8040*/  LEA.HI R36, R36, R53, RZ, 0x2 ;  /* 0x0000003524247211 */ /* 0x000fe400078f10ff */
[----:B------:R-:W-:-:S03]  /*8050*/  @P5 LOP3.LUT R37, R37, 0x80000000, RZ, 0x3c, !PT ;  /* 0x8000000025255812 */ /* 0x000fc600078e3cff */
[----:B0-----:R-:W-:Y:S01]  /*8060*/  IMAD.MOV R48, RZ, RZ, -R36 ;  /* 0x000000ffff307224 */ /* 0x001fe200078e0a24 */
[----:B------:R-:W-:-:S03]  /*8070*/  ISETP.NE.AND P5, PT, R37, RZ, PT ;  /* 0x000000ff2500720c */ /* 0x000fc60003fa5270 */
[----:B------:R-:W-:Y:S01]  /*8080*/  @P4 IMAD.MOV.U32 R36, RZ, RZ, R48 ;  /* 0x000000ffff244224 */ /* 0x000fe200078e0030 */
[----:B-1----:R-:W-:Y:S01]  /*8090*/  FSEL R37, R30, -R30, !P5 ;  /* 0x8000001e1e257208 */ /* 0x002fe20006800000 */
[----:B------:R-:W-:Y:S05]  /*80a0*/  BRA `(.L_x_96) ;  /* 0x0000002000007947 */ /* 0x000fea0003800000 */
.L_x_97:
[----:B------:R-:W-:Y:S02]  /*80b0*/  FMUL R37, RZ, R50 ;  /* 0x00000032ff257220 */ /* 0x000fe40000400000 */
[----:B------:R-:W-:-:S03]  /*80c0*/  IMAD.MOV.U32 R36, RZ, RZ, RZ ;  /* 0x000000ffff247224 */ /* 0x000fc600078e00ff */
.L_x_96:
[----:B------:R-:W-:Y:S05]  /*80d0*/  BSYNC B2 ;  /* 0x0000000000027941 */ /* 0x000fea0003800000 */
.L_x_95:
        /* <DEDUP_REMOVED lines=30> */
.L_x_102:
        /* <DEDUP_REMOVED lines=42> */
.L_x_101:
[----:B------:R-:W-:Y:S02]  /*8560*/  FMUL R37, RZ, R0 ;  /* 0x00000000ff257220 */ /* 0x000fe40000400000 */
[----:B------:R-:W-:-:S03]  /*8570*/  IMAD.MOV.U32 R36, RZ, RZ, RZ ;  /* 0x000000ffff247224 */ /* 0x000fc600078e00ff */
.L_x_100:
[----:B0-----:R-:W-:Y:S05]  /*8580*/  BSYNC B2 ;  /* 0x0000000000027941 */ /* 0x001fea0003800000 */
.L_x_99:
        /* <DEDUP_REMOVED lines=36> */
.L_x_106:
        /* <DEDUP_REMOVED lines=52> */
.L_x_105:
[----:B------:R-:W-:Y:S02]  /*8b10*/  FMUL R37, RZ, R50 ;  /* 0x00000032ff257220 */ /* 0x000fe40000400000 */
[----:B------:R-:W-:-:S03]  /*8b20*/  IMAD.MOV.U32 R36, RZ, RZ, RZ ;  /* 0x000000ffff247224 */ /* 0x000fc600078e00ff */
.L_x_104:
[----:B------:R-:W-:Y:S05]  /*8b30*/  BSYNC B2 ;  /* 0x0000000000027941 */ /* 0x000fea0003800000 */
.L_x_103:
        /* <DEDUP_REMOVED lines=30> */
.L_x_110:
        /* <DEDUP_REMOVED lines=42> */
.L_x_109:
[----:B------:R-:W-:Y:S02]  /*8fc0*/  FMUL R37, RZ, R0 ;  /* 0x00000000ff257220 */ /* 0x000fe40000400000 */
[----:B------:R-:W-:-:S03]  /*8fd0*/  IMAD.MOV.U32 R36, RZ, RZ, RZ ;  /* 0x000000ffff247224 */ /* 0x000fc600078e00ff */
.L_x_108:
[----:B0-----:R-:W-:Y:S05]  /*8fe0*/  BSYNC B2 ;  /* 0x0000000000027941 */ /* 0x001fea0003800000 */
.L_x_107:
        /* <DEDUP_REMOVED lines=36> */
.L_x_114:
        /* <DEDUP_REMOVED lines=52> */
.L_x_113:
[----:B------:R-:W-:Y:S02]  /*9570*/  FMUL R37, RZ, R50 ;  /* 0x00000032ff257220 */ /* 0x000fe40000400000 */
[----:B------:R-:W-:-:S03]  /*9580*/  IMAD.MOV.U32 R36, RZ, RZ, RZ ;  /* 0x000000ffff247224 */ /* 0x000fc600078e00ff */
.L_x_112:
[----:B------:R-:W-:Y:S05]  /*9590*/  BSYNC B2 ;  /* 0x0000000000027941 */ /* 0x000fea0003800000 */
.L_x_111:
        /* <DEDUP_REMOVED lines=30> */
.L_x_118:
        /* <DEDUP_REMOVED lines=42> */
.L_x_117:
[----:B------:R-:W-:Y:S02]  /*9a20*/  FMUL R37, RZ, R0 ;  /* 0x00000000ff257220 */ /* 0x000fe40000400000 */
[----:B------:R-:W-:-:S03]  /*9a30*/  IMAD.MOV.U32 R36, RZ, RZ, RZ ;  /* 0x000000ffff247224 */ /* 0x000fc600078e00ff */
.L_x_116:
[----:B0-----:R-:W-:Y:S05]  /*9a40*/  BSYNC B2 ;  /* 0x0000000000027941 */ /* 0x001fea0003800000 */
.L_x_115:
        /* <DEDUP_REMOVED lines=36> */
.L_x_122:
        /* <DEDUP_REMOVED lines=52> */
.L_x_121:
[----:B------:R-:W-:Y:S02]  /*9fd0*/  FMUL R37, RZ, R50 ;  /* 0x00000032ff257220 */ /* 0x000fe40000400000 */
[----:B------:R-:W-:-:S03]  /*9fe0*/  IMAD.MOV.U32 R36, RZ, RZ, RZ ;  /* 0x000000ffff247224 */ /* 0x000fc600078e00ff */
.L_x_120:
[----:B------:R-:W-:Y:S05]  /*9ff0*/  BSYNC B2 ;  /* 0x0000000000027941 */ /* 0x000fea0003800000 */
.L_x_119:
        /* <DEDUP_REMOVED lines=30> */
.L_x_126:
        /* <DEDUP_REMOVED lines=42> */
.L_x_125:
[----:B------:R-:W-:Y:S02]  /*a480*/  FMUL R37, RZ, R0 ;  /* 0x00000000ff257220 */ /* 0x000fe40000400000 */
[----:B------:R-:W-:-:S03]  /*a490*/  IMAD.MOV.U32 R36, RZ, RZ, RZ ;  /* 0x000000ffff247224 */ /* 0x000fc600078e00ff */
.L_x_124:
[----:B0-----:R-:W-:Y:S05]  /*a4a0*/  BSYNC B2 ;  /* 0x0000000000027941 */ /* 0x001fea0003800000 */
.L_x_123:
        /* <DEDUP_REMOVED lines=36> */
.L_x_130:
        /* <DEDUP_REMOVED lines=52> */
.L_x_129:
[----:B------:R-:W-:Y:S02]  /*aa30*/  FMUL R37, RZ, R50 ;  /* 0x00000032ff257220 */ /* 0x000fe40000400000 */
[----:B------:R-:W-:-:S03]  /*aa40*/  IMAD.MOV.U32 R36, RZ, RZ, RZ ;  /* 0x000000ffff247224 */ /* 0x000fc600078e00ff */
.L_x_128:
[----:B------:R-:W-:Y:S05]  /*aa50*/  BSYNC B2 ;  /* 0x0000000000027941 */ /* 0x000fea0003800000 */
.L_x_127:
        /* <DEDUP_REMOVED lines=30> */
.L_x_134:
        /* <DEDUP_REMOVED lines=42> */
.L_x_133:
[----:B------:R-:W-:Y:S02]  /*aee0*/  FMUL R37, RZ, R0 ;  /* 0x00000000ff257220 */ /* 0x000fe40000400000 */
[----:B------:R-:W-:-:S03]  /*aef0*/  IMAD.MOV.U32 R36, RZ, RZ, RZ ;  /* 0x000000ffff247224 */ /* 0x000fc600078e00ff */
.L_x_132:
[----:B0-----:R-:W-:Y:S05]  /*af00*/  BSYNC B2 ;  /* 0x0000000000027941 */ /* 0x001fea0003800000 */
.L_x_131:
        /* <DEDUP_REMOVED lines=36> */
.L_x_138:
        /* <DEDUP_REMOVED lines=52> */
.L_x_137:
[----:B------:R-:W-:Y:S02]  /*b490*/  FMUL R37, RZ, R50 ;  /* 0x00000032ff257220 */ /* 0x000fe40000400000 */
[----:B------:R-:W-:-:S03]  /*b4a0*/  IMAD.MOV.U32 R36, RZ, RZ, RZ ;  /* 0x000000ffff247224 */ /* 0x000fc600078e00ff */
.L_x_136:
[----:B------:R-:W-:Y:S05]  /*b4b0*/  BSYNC B2 ;  /* 0x0000000000027941 */ /* 0x000fea0003800000 */
.L_x_135:
        /* <DEDUP_REMOVED lines=30> */
.L_x_142:
        /* <DEDUP_REMOVED lines=42> */
.L_x_141:
[----:B------:R-:W-:Y:S02]  /*b940*/  FMUL R37, RZ, R0 ;  /* 0x00000000ff257220 */ /* 0x000fe40000400000 */
[----:B------:R-:W-:-:S03]  /*b950*/  IMAD.MOV.U32 R36, RZ, RZ, RZ ;  /* 0x000000ffff247224 */ /* 0x000fc600078e00ff */
.L_x_140:
[----:B0-----:R-:W-:Y:S05]  /*b960*/  BSYNC B2 ;  /* 0x0000000000027941 */ /* 0x001fea0003800000 */
.L_x_139:
        /* <DEDUP_REMOVED lines=36> */
.L_x_146:
        /* <DEDUP_REMOVED lines=52> */
.L_x_145:
[----:B------:R-:W-:Y:S02]  /*bef0*/  FMUL R37, RZ, R50 ;  /* 0x00000032ff257220 */ /* 0x000fe40000400000 */
[----:B------:R-:W-:-:S03]  /*bf00*/  IMAD.MOV.U32 R36, RZ, RZ, RZ ;  /* 0x000000ffff247224 */ /* 0x000fc600078e00ff */
.L_x_144:
[----:B------:R-:W-:Y:S05]  /*bf10*/  BSYNC B2 ;  /* 0x0000000000027941 */ /* 0x000fea0003800000 */
.L_x_143:
        /* <DEDUP_REMOVED lines=30> */
.L_x_150:
        /* <DEDUP_REMOVED lines=42> */
.L_x_149:
[----:B------:R-:W-:Y:S02]  /*c3a0*/  FMUL R37, RZ, R0 ;  /* 0x00000000ff257220 */ /* 0x000fe40000400000 */
[----:B------:R-:W-:-:S03]  /*c3b0*/  IMAD.MOV.U32 R36, RZ, RZ, RZ ;  /* 0x000000ffff247224 */ /* 0x000fc600078e00ff */
.L_x_148:
[----:B0-----:R-:W-:Y:S05]  /*c3c0*/  BSYNC B2 ;  /* 0x0000000000027941 */ /* 0x001fea0003800000 */
.L_x_147:
        /* <DEDUP_REMOVED lines=36> */
.L_x_154:
        /* <DEDUP_REMOVED lines=52> */
.L_x_153:
[----:B------:R-:W-:Y:S02]  /*c950*/  FMUL R37, RZ, R50 ;  /* 0x00000032ff257220 */ /* 0x000fe40000400000 */
[----:B------:R-:W-:-:S03]  /*c960*/  IMAD.MOV.U32 R36, RZ, RZ, RZ ;  /* 0x000000ffff247224 */ /* 0x000fc600078e00ff */
.L_x_152:
[----:B------:R-:W-:Y:S05]  /*c970*/  BSYNC B2 ;  /* 0x0000000000027941 */ /* 0x000fea0003800000 */
.L_x_151:
        /* <DEDUP_REMOVED lines=30> */
.L_x_158:
        /* <DEDUP_REMOVED lines=42> */
.L_x_157:
[----:B------:R-:W-:Y:S02]  /*ce00*/  FMUL R37, RZ, R0 ;  /* 0x00000000ff257220 */ /* 0x000fe40000400000 */
[----:B------:R-:W-:-:S03]  /*ce10*/  IMAD.MOV.U32 R36, RZ, RZ, RZ ;  /* 0x000000ffff247224 */ /* 0x000fc600078e00ff */
.L_x_156:
[----:B0-----:R-:W-:Y:S05]  /*ce20*/  BSYNC B2 ;  /* 0x0000000000027941 */ /* 0x001fea0003800000 */
.L_x_155:
        /* <DEDUP_REMOVED lines=35> */
[----:B------:R-:W-:Y:S01]  /*d060*/  UMOV UR4, URZ ;  /* 0x0000003f00047c82 */ /* 0x000fe20008000000 */
[----:B------:R-:W-:Y:S02]  /*d070*/  IADD3 R53, R28, -0x80, RZ ;  /* 0xffffff801c357810 */ /* 0x000fe40007ffe0ff */
[----:B------:R-:W-:Y:S01]  /*d080*/  CS2R R28, SRZ ;  /* 0x00000000001c7805 */ /* 0x000fe2000001ff00 */
[----:B------:R-:W-:-:S02]  /*d090*/  LOP3.LUT R55, R30, 0x80000000, RZ, 0xfc, !PT ;  /* 0x800000001e377812 */ /* 0x000fc400078efcff */
[----:B------:R-:W-:-:S03]  /*d0a0*/  SHF.R.U32.HI R52, RZ, 0x5, R53 ;  /* 0x00000005ff347819 */ /* 0x000fc60000011635 */
.L_x_162:
        /* <DEDUP_REMOVED lines=48> */
.L_x_161:
[----:B------:R-:W-:Y:S02]  /*d3b0*/  FMUL R37, RZ, R50 ;  /* 0x00000032ff257220 */ /* 0x000fe40000400000 */
[----:B------:R-:W-:-:S03]  /*d3c0*/  IMAD.MOV.U32 R36, RZ, RZ, RZ ;  /* 0x000000ffff247224 */ /* 0x000fc600078e00ff */
.L_x_160:
[----:B------:R-:W-:Y:S05]  /*d3d0*/  BSYNC B2 ;  /* 0x0000000000027941 */ /* 0x000fea0003800000 */
.L_x_159:
[C---:B------:R-:W-:Y:S01]  /*d3e0*/  LOP3.LUT P5, RZ, R36.reuse, 0x1, RZ, 0xc0, !PT ;  /* 0x0000000124ff7812 */ /* 0x040fe200078ac0ff */
[----:B------:R-:W-:Y:S01]  /*d3f0*/  IMAD.MOV.U32 R28, RZ, RZ, -0x46b2bead ;  /* 0xb94d4153ff1c7424 */ /* 0x000fe200078e00ff */
[----:B------:R-:W-:Y:S01]  /*d400*/  LOP3.LUT P4, RZ, R36, 0x2, RZ, 0xc0, !PT ;  /* 0x0000000224ff7812 */ /* 0x000fe2000788c0ff */
[----:B------:R-:W-:Y:S01]  /*d410*/  FMUL R30, R37, R37 ;  /* 0x00000025251e7220 */ /* 0x000fe20000400000 */
[----:B------:R-:W-:Y:S01]  /*d420*/  FSEL R29, R3, 0.041666727513074874878, !P5 ;  /* 0x3d2aaabb031d7808 */ /* 0x000fe20006800000 */
[----:B------:R-:W-:Y:S01]  /*d430*/  BMOV.32.CLEAR RZ, B2 ;  /* 0x0000000002ff7355 */ /* 0x000fe20000100000 */
[----:B------:R-:W-:Y:S01]  /*d440*/  FSEL R37, R37, 1, !P5 ;  /* 0x3f80000025257808 */ /* 0x000fe20006800000 */
[----:B------:R-:W-:Y:S05]  /*d450*/  BSSY B2, `(.L_x_163) ;  /* 0x0000041000027945 */ /* 0x000fea0003800000 */
        /* <DEDUP_REMOVED lines=20> */
.L_x_166:
        /* <DEDUP_REMOVED lines=42> */
.L_x_165:
[----:B------:R-:W-:Y:S02]  /*d840*/  FMUL R44, RZ, R0 ;  /* 0x00000000ff2c7220 */ /* 0x000fe40000400000 */
[----:B------:R-:W-:-:S03]  /*d850*/  IMAD.MOV.U32 R45, RZ, RZ, RZ ;  /* 0x000000ffff2d7224 */ /* 0x000fc600078e00ff */
.L_x_164:
[----:B------:R-:W-:Y:S05]  /*d860*/  BSYNC B2 ;  /* 0x0000000000027941 */ /* 0x000fea0003800000 */
.L_x_163:
[----:B------:R-:W-:Y:S01]  /*d870*/  IADD3 R45, R45, 0x1, RZ ;  /* 0x000000012d2d7810 */ /* 0x000fe20007ffe0ff */
[----:B------:R-:W-:Y:S02]  /*d880*/  IMAD.MOV.U32 R0, RZ, RZ, -0x46b2bead ;  /* 0xb94d4153ff007424 */ /* 0x000fe400078e00ff */
[----:B------:R-:W-:Y:S01]  /*d890*/  FMUL R31, R44, R44 ;  /* 0x0000002c2c1f7220 */ /* 0x000fe20000400000 */
[----:B------:R-:W-:Y:S01]  /*d8a0*/  LOP3.LUT P4, RZ, R45, 0x1, RZ, 0xc0, !PT ;  /* 0x000000012dff7812 */ /* 0x000fe2000788c0ff */
[----:B------:R-:W-:Y:S01]  /*d8b0*/  FADD R35, R35, R42 ;  /* 0x0000002a23237221 */ /* 0x000fe20000000000 */
[----:B------:R-:W-:Y:S02]  /*d8c0*/  LOP3.LUT P3, RZ, R45, 0x2, RZ, 0xc0, !PT ;  /* 0x000000022dff7812 */ /* 0x000fe4000786c0ff */
[----:B------:R-:W-:-:S02]  /*d8d0*/  FSEL R3, R3, 0.041666727513074874878, !P4 ;  /* 0x3d2aaabb03037808 */ /* 0x000fc40006000000 */
[----:B------:R-:W-:Y:S02]  /*d8e0*/  FSEL R44, R44, 1, !P4 ;  /* 0x3f8000002c2c7808 */ /* 0x000fe40006000000 */
[----:B------:R-:W-:-:S04]  /*d8f0*/  FSEL R29, -R2, -0.4999999701976776123, !P4 ;  /* 0xbeffffff021d7808 */ /* 0x000fc80006000100 */
[----:B------:R-:W-:-:S04]  /*d900*/  @P4 IMAD.MOV.U32 R28, RZ, RZ, 0x37cbac00 ;  /* 0x37cbac00ff1c4424 */ /* 0x000fc800078e00ff */
[----:B------:R-:W-:-:S04]  /*d910*/  @P4 FFMA R0, R31, R28, -0.0013887860113754868507 ;  /* 0xbab607ed1f004423 */ /* 0x000fc8000000001c */
[C---:B------:R-:W-:Y:S02]  /*d920*/  FFMA R0, R31.reuse, R0, R3 ;  /* 0x000000001f007223 */ /* 0x040fe40000000003 */
[----:B------:R-:W-:Y:S02]  /*d930*/  FFMA R3, R44, R31, RZ ;  /* 0x0000001f2c037223 */ /* 0x000fe400000000ff */
[----:B------:R-:W-:-:S04]  /*d940*/  FFMA R0, R31, R0, R29 ;  /* 0x000000001f007223 */ /* 0x000fc8000000001d */
[----:B------:R-:W-:-:S04]  /*d950*/  FFMA R3, R0, R3, R44 ;  /* 0x0000000300037223 */ /* 0x000fc8000000002c */
[----:B------:R-:W-:-:S04]  /*d960*/  @P3 FFMA R3, R3, -1, RZ ;  /* 0xbf80000003033823 */ /* 0x000fc800000000ff */
[----:B------:R-:W-:-:S04]  /*d970*/  FADD R50, R50, R3 ;  /* 0x0000000332327221 */ /* 0x000fc80000000000 */
[----:B------:R-:W-:-:S03]  /*d980*/  FMUL R35, R50, R35 ;  /* 0x0000002332237220 */ /* 0x000fc60000400000 */
.L_x_7:
[----:B------:R-:W-:Y:S05]  /*d990*/  BSYNC B0 ;  /* 0x0000000000007941 */ /* 0x000fea0003800000 */
.L_x_6:
[----:B------:R-:W-:-:S04]  /*d9a0*/  IADD3 R24, R24, 0x10, RZ ;  /* 0x0000001018187810 */ /* 0x000fc80007ffe0ff */
[----:B------:R-:W-:-:S12]  /*d9b0*/  ISETP.GE.AND P3, PT, R24, c[0x0][0x180], PT ;  /* 0x0000600018007a0c */ /* 0x000fd80003f66270 */
[----:B------:R-:W-:Y:S05]  /*d9c0*/  @!P3 BRA `(.L_x_167) ;  /* 0xffff2d100000b947 */ /* 0x000fea000383ffff */
[----:B------:R-:W-:Y:S05]  /*d9d0*/  BSYNC B1 ;  /* 0x0000000000017941 */ /* 0x000fea0003800000 */
.L_x_5:
[----:B------:R-:W0:Y:S01]  /*d9e0*/  S2R R0, SR_TID.Y ;  /* 0x0000000000007919 */ /* 0x000e220000002200 */
[----:B------:R-:W-:-:S03]  /*d9f0*/  IMAD.SHL.U32 R7, R40, 0x10, RZ ;  /* 0x0000001028077824 */ /* 0x000fc600078e00ff */
[----:B------:R-:W0:Y:S02]  /*da00*/  S2R R3, SR_CTAID.Y ;  /* 0x0000000000037919 */ /* 0x000e240000002600 */
[----:B------:R-:W-:Y:S01]  /*da10*/  ISETP.GE.AND P0, PT, R7, c[0x0][0x178], PT ;  /* 0x00005e0007007a0c */ /* 0x000fe20003f06270 */
[----:B0-----:R-:W-:-:S04]  /*da20*/  IMAD R0, R3, c[0x0][0x4], R0 ;  /* 0x0000010003007a24 */ /* 0x001fc800078e0200 */
[----:B------:R-:W-:-:S05]  /*da30*/  IMAD.SHL.U32 R0, R0, 0x10, RZ ;  /* 0x0000001000007824 */ /* 0x000fca00078e00ff */
[----:B------:R-:W-:-:S12]  /*da40*/  ISETP.LT.AND P0, PT, R0, c[0x0][0x17c], !P0 ;  /* 0x00005f0000007a0c */ /* 0x000fd80004701270 */
[----:B------:R-:W-:Y:S05]  /*da50*/  @!P0 EXIT ;  /* 0x000000000000894d */ /* 0x000fea0003800000 */
[----:B------:R-:W0:Y:S01]  /*da60*/  S2R R2, SR_LANEID ;  /* 0x0000000000027919 */ /* 0x000e220000000000 */
[----:B------:R-:W-:Y:S01]  /*da70*/  IMAD R0, R0, c[0x0][0x178], RZ ;  /* 0x00005e0000007a24 */ /* 0x000fe200078e02ff */
[----:B------:R-:W-:Y:S04]  /*da80*/  WARPSYNC 0xffffffff ;  /* 0xffffffff00007948 */ /* 0x000fe80003800000 */
[----:B------:R-:W-:Y:S01]  /*da90*/  SHF.R.S32.HI R3, RZ, 0x1f, R0 ;  /* 0x0000001fff037819 */ /* 0x000fe20000011400 */
[----:B------:R-:W-:Y:S01]  /*daa0*/  ULDC UR6, c[0x0][0x178] ;  /* 0x00005e0000067ab9 */ /* 0x000fe20000000800 */
[----:B------:R-:W-:Y:S01]  /*dab0*/  IADD3 R0, P0, R7, R0, RZ ;  /* 0x0000000007007210 */ /* 0x000fe20007f1e0ff */
[----:B------:R-:W-:-:S03]  /*dac0*/  UIMAD.WIDE.U32 UR4, UR6, 0x4, URZ ;  /* 0x00000004060478a5 */ /* 0x000fc6000f8e003f */
[----:B------:R-:W-:Y:S01]  /*dad0*/  LEA.HI.X.SX32 R7, R7, R3, 0x1, P0 ;  /* 0x0000000307077211 */ /* 0x000fe200000f0eff */
[----:B------:R-:W-:Y:S01]  /*dae0*/  IMAD.MOV.U32 R3, RZ, RZ, RZ ;  /* 0x000000ffff037224 */ /* 0x000fe200078e00ff */
[----:B------:R-:W-:Y:S01]  /*daf0*/  UIMAD.WIDE.U32 UR6, UR6, 0x20, UR4 ;  /* 0x00000020060678a5 */ /* 0x000fe2000f8e0004 */
[----:B0-----:R-:W-:Y:S01]  /*db00*/  IMAD.SHL.U32 R5, R2, 0x2, RZ ;  /* 0x0000000202057824 */ /* 0x001fe200078e00ff */
[----:B------:R-:W-:-:S04]  /*db10*/  SHF.R.U32.HI R2, RZ, 0x2, R2 ;  /* 0x00000002ff027819 */ /* 0x000fc80000011602 */
[----:B------:R-:W-:-:S05]  /*db20*/  LOP3.LUT R5, R5, 0x6, RZ, 0xe2, !PT ;  /* 0x0000000605057812 */ /* 0x000fca00078ee2ff */
[----:B------:R-:W-:Y:S01]  /*db30*/  IMAD.WIDE.U32 R2, R5, c[0x0][0x178], R2 ;  /* 0x00005e0005027a25 */ /* 0x000fe200078e0002 */
[----:B------:R-:W-:-:S04]  /*db40*/  LEA R5, P0, R0, c[0x0][0x170], 0x2 ;  /* 0x00005c0000057a11 */ /* 0x000fc800078010ff */
[----:B------:R-:W-:Y:S02]  /*db50*/  LEA.HI.X R7, R0, c[0x0][0x174], R7, 0x2, P0 ;  /* 0x00005d0000077a11 */ /* 0x000fe400000f1407 */
[----:B------:R-:W-:-:S04]  /*db60*/  LEA R4, P0, R2, R5, 0x2 ;  /* 0x0000000502047211 */ /* 0x000fc800078010ff */
[----:B------:R-:W-:Y:S01]  /*db70*/  LEA.HI.X R5, R2, R7, R3, 0x2, P0 ;  /* 0x0000000702057211 */ /* 0x000fe200000f1403 */
[----:B------:R-:W-:-:S04]  /*db80*/  IMAD.MOV.U32 R3, RZ, RZ, c[0x0][0x178] ;  /* 0x00005e00ff037624 */ /* 0x000fc800078e00ff */
[----:B------:R-:W-:-:S03]  /*db90*/  IMAD.WIDE.U32 R2, R3, 0x20, R4 ;  /* 0x0000002003027825 */ /* 0x000fc600078e0004 */
[----:B------:R-:W2:Y:S04]  /*dba0*/  LDG.E.SYS R0, [R4] ;  /* 0x0000000004007381 */ /* 0x000ea800001ee900 */
[----:B------:R-:W3:Y:S04]  /*dbb0*/  LDG.E.SYS R6, [R4.64+UR4] ;  /* 0x0000000404067981 */ /* 0x000ee8000c1ee900 */
[----:B------:R-:W4:Y:S04]  /*dbc0*/  LDG.E.SYS R7, [R4+0x20] ;  /* 0x0000200004077381 */ /* 0x000f2800001ee900 */
[----:B------:R-:W4:Y:S04]  /*dbd0*/  LDG.E.SYS R8, [R4.64+UR4+0x20] ;  /* 0x0000200404087981 */ /* 0x000f28000c1ee900 */
[----:B------:R-:W4:Y:S04]  /*dbe0*/  LDG.E.SYS R9, [R2] ;  /* 0x0000000002097381 */ /* 0x000f2800001ee900 */
[----:B------:R-:W4:Y:S04]  /*dbf0*/  LDG.E.SYS R10, [R4.64+UR6] ;  /* 0x00000006040a7981 */ /* 0x000f28000c1ee900 */
[----:B------:R-:W4:Y:S04]  /*dc00*/  LDG.E.SYS R11, [R2+0x20] ;  /* 0x00002000020b7381 */ /* 0x000f2800001ee900 */
[----:B------:R-:W4:Y:S01]  /*dc10*/  LDG.E.SYS R20, [R4.64+UR6+0x20] ;  /* 0x0000200604147981 */ /* 0x000f22000c1ee900 */
[----:B--2---:R-:W-:-:S02]  /*dc20*/  FMUL R21, R0, c[0x0][0x188] ;  /* 0x0000620000157a20 */ /* 0x004fc40000400000 */
[----:B---3--:R-:W-:Y:S02]  /*dc30*/  FMUL R6, R6, c[0x0][0x188] ;  /* 0x0000620006067a20 */ /* 0x008fe40000400000 */
[----:B------:R-:W-:Y:S02]  /*dc40*/  FFMA R16, R16, c[0x0][0x184], R21 ;  /* 0x0000610010107a23 */ /* 0x000fe40000000015 */
[----:B----4-:R-:W-:Y:S02]  /*dc50*/  FMUL R7, R7, c[0x0][0x188] ;  /* 0x0000620007077a20 */ /* 0x010fe40000400000 */
[----:B------:R-:W-:Y:S02]  /*dc60*/  FFMA R6, R17, c[0x0][0x184], R6 ;  /* 0x0000610011067a23 */ /* 0x000fe40000000006 */
[----:B------:R-:W-:Y:S02]  /*dc70*/  FMUL R8, R8, c[0x0][0x188] ;  /* 0x0000620008087a20 */ /* 0x000fe40000400000 */
[----:B------:R-:W-:-:S02]  /*dc80*/  FFMA R18, R18, c[0x0][0x184], R7 ;  /* 0x0000610012127a23 */ /* 0x000fc40000000007 */
[----:B------:R-:W-:Y:S02]  /*dc90*/  FMUL R9, R9, c[0x0][0x188] ;  /* 0x0000620009097a20 */ /* 0x000fe40000400000 */
[----:B------:R-:W-:Y:S02]  /*dca0*/  FFMA R8, R19, c[0x0][0x184], R8 ;  /* 0x0000610013087a23 */ /* 0x000fe40000000008 */
[----:B------:R-:W-:Y:S02]  /*dcb0*/  FMUL R10, R10, c[0x0][0x188] ;  /* 0x000062000a0a7a20 */ /* 0x000fe40000400000 */
[----:B------:R-:W-:Y:S02]  /*dcc0*/  FMUL R11, R11, c[0x0][0x188] ;  /* 0x000062000b0b7a20 */ /* 0x000fe40000400000 */
[----:B------:R-:W-:Y:S02]  /*dcd0*/  FFMA R12, R12, c[0x0][0x184], R9 ;  /* 0x000061000c0c7a23 */ /* 0x000fe40000000009 */
[----:B------:R-:W-:-:S02]  /*dce0*/  FMUL R20, R20, c[0x0][0x188] ;  /* 0x0000620014147a20 */ /* 0x000fc40000400000 */
[----:B------:R-:W-:Y:S02]  /*dcf0*/  FFMA R7, R35, 0.0099999997764825820923, R16 ;  /* 0x3c23d70a23077823 */ /* 0x000fe40000000010 */
[----:B------:R-:W-:Y:S02]  /*dd00*/  FFMA R10, R13, c[0x0][0x184], R10 ;  /* 0x000061000d0a7a23 */ /* 0x000fe4000000000a */
[----:B------:R-:W-:Y:S02]  /*dd10*/  FFMA R14, R14, c[0x0][0x184], R11 ;  /* 0x000061000e0e7a23 */ /* 0x000fe4000000000b */
[C---:B------:R-:W-:Y:S02]  /*dd20*/  FFMA R9, R35.reuse, 0.0099999997764825820923, R6 ;  /* 0x3c23d70a23097823 */ /* 0x040fe40000000006 */
[----:B------:R-:W-:Y:S02]  /*dd30*/  FFMA R11, R35, 0.0099999997764825820923, R18 ;  /* 0x3c23d70a230b7823 */ /* 0x000fe40000000012 */
[----:B------:R-:W-:-:S02]  /*dd40*/  FFMA R20, R15, c[0x0][0x184], R20 ;  /* 0x000061000f147a23 */ /* 0x000fc40000000014 */
[C---:B------:R-:W-:Y:S02]  /*dd50*/  FFMA R13, R35.reuse, 0.0099999997764825820923, R8 ;  /* 0x3c23d70a230d7823 */ /* 0x040fe40000000008 */
[C---:B------:R-:W-:Y:S02]  /*dd60*/  FFMA R15, R35.reuse, 0.0099999997764825820923, R12 ;  /* 0x3c23d70a230f7823 */ /* 0x040fe4000000000c */
[C---:B------:R-:W-:Y:S02]  /*dd70*/  FFMA R17, R35.reuse, 0.0099999997764825820923, R10 ;  /* 0x3c23d70a23117823 */ /* 0x040fe4000000000a */
[C---:B------:R-:W-:Y:S01]  /*dd80*/  FFMA R19, R35.reuse, 0.0099999997764825820923, R14 ;  /* 0x3c23d70a23137823 */ /* 0x040fe2000000000e */
[----:B------:R-:W-:Y:S01]  /*dd90*/  STG.E.SYS [R4], R7 ;  /* 0x0000000704007386 */ /* 0x000fe2000010e900 */
[----:B------:R-:W-:-:S03]  /*dda0*/  FFMA R35, R35, 0.0099999997764825820923, R20 ;  /* 0x3c23d70a23237823 */ /* 0x000fc60000000014 */
[----:B------:R-:W-:Y:S04]  /*ddb0*/  STG.E.SYS [R4.64+UR4], R9 ;  /* 0x0000000904007986 */ /* 0x000fe8000c10e904 */
[----:B------:R-:W-:Y:S04]  /*ddc0*/  STG.E.SYS [R4+0x20], R11 ;  /* 0x0000200b04007386 */ /* 0x000fe8000010e900 */
[----:B------:R-:W-:Y:S04]  /*ddd0*/  STG.E.SYS [R4.64+UR4+0x20], R13 ;  /* 0x0000200d04007986 */ /* 0x000fe8000c10e904 */
[----:B------:R-:W-:Y:S04]  /*dde0*/  STG.E.SYS [R2], R15 ;  /* 0x0000000f02007386 */ /* 0x000fe8000010e900 */
[----:B------:R-:W-:Y:S04]  /*ddf0*/  STG.E.SYS [R4.64+UR6], R17 ;  /* 0x0000001104007986 */ /* 0x000fe8000c10e906 */
[----:B------:R-:W-:Y:S04]  /*de00*/  STG.E.SYS [R2+0x20], R19 ;  /* 0x0000201302007386 */ /* 0x000fe8000010e900 */
[----:B------:R-:W-:Y:S01]  /*de10*/  STG.E.SYS [R4.64+UR6+0x20], R35 ;  /* 0x0000202304007986 */ /* 0x000fe2000c10e906 */
[----:B------:R-:W-:Y:S05]  /*de20*/  EXIT ;  /* 0x000000000000794d */ /* 0x000fea0003800000 */
        .weak           $_Z12wmma_exampleP6__halfS0_Pfiiiff$__cuda_sm3x_div_rn_noftz_f32_slowpath
        .type           $_Z12wmma_exampleP6__halfS0_Pfiiiff$__cuda_sm3x_div_rn_noftz_f32_slowpath,@function
        .size           $_Z12wmma_exampleP6__halfS0_Pfiiiff$__cuda_sm3x_div_rn_noftz_f32_slowpath,(.L_x_180 - $_Z12wmma_exampleP6__halfS0_Pfiiiff$__cuda_sm3x_div_rn_noftz_f32_slowpath)
$_Z12wmma_exampleP6__halfS0_Pfiiiff$__cuda_sm3x_div_rn_noftz_f32_slowpath:
[--C-:B------:R-:W-:Y:S01]  /*de30*/  SHF.R.U32.HI R4, RZ, 0x17, R7.reuse ;  /* 0x00000017ff047819 */ /* 0x100fe20000011607 */
[----:B------:R-:W-:Y:S01]  /*de40*/  BMOV.32.CLEAR RZ, B1 ;  /* 0x0000000001ff7355 */ /* 0x000fe20000100000 */
[--C-:B------:R-:W-:Y:S01]  /*de50*/  SHF.R.U32.HI R3, RZ, 0x17, R6.reuse ;  /* 0x00000017ff037819 */ /* 0x100fe20000011606 */
[----:B------:R-:W-:Y:S01]  /*de60*/  BSSY B1, `(.L_x_168) ;  /* 0x0000064000017945 */ /* 0x000fe20003800000 */
[----:B------:R-:W-:Y:S01]  /*de70*/  LOP3.LUT R11, R4, 0xff, RZ, 0xc0, !PT ;  /* 0x000000ff040b7812 */ /* 0x000fe200078ec0ff */
[----:B------:R-:W-:Y:S01]  /*de80*/  IMAD.MOV.U32 R4, RZ, RZ, R7 ;  /* 0x000000ffff047224 */ /* 0x000fe200078e0007 */
[----:B------:R-:W-:Y:S01]  /*de90*/  LOP3.LUT R9, R3, 0xff, RZ, 0xc0, !PT ;  /* 0x000000ff03097812 */ /* 0x000fe200078ec0ff */
[----:B------:R-:W-:Y:S01]  /*dea0*/  IMAD.MOV.U32 R3, RZ, RZ, R6 ;  /* 0x000000ffff037224 */ /* 0x000fe200078e0006 */
[----:B------:R-:W-:-:S02]  /*deb0*/  IADD3 R12, R11, -0x1, RZ ;  /* 0xffffffff0b0c7810 */ /* 0x000fc40007ffe0ff */
[----:B------:R-:W-:Y:S02]  /*dec0*/  IADD3 R8, R9, -0x1, RZ ;  /* 0xffffffff09087810 */ /* 0x000fe40007ffe0ff */
[----:B------:R-:W-:-:S04]  /*ded0*/  ISETP.GT.U32.AND P0, PT, R12, 0xfd, PT ;  /* 0x000000fd0c00780c */ /* 0x000fc80003f04070 */
[----:B------:R-:W-:-:S12]  /*dee0*/  ISETP.GT.U32.OR P0, PT, R8, 0xfd, P0 ;  /* 0x000000fd0800780c */ /* 0x000fd80000704470 */
[----:B------:R-:W-:Y:S01]  /*def0*/  @!P0 IMAD.MOV.U32 R5, RZ, RZ, RZ ;  /* 0x000000ffff058224 */ /* 0x000fe200078e00ff */
[----:B------:R-:W-:Y:S05]  /*df00*/  @!P0 BRA `(.L_x_169) ;  /* 0x0000017000008947 */ /* 0x000fea0003800000 */
[----:B------:R-:W-:Y:S02]  /*df10*/  FSETP.GTU.FTZ.AND P0, PT, |R6|, +INF , PT ;  /* 0x7f8000000600780b */ /* 0x000fe40003f1c200 */
[----:B------:R-:W-:-:S04]  /*df20*/  FSETP.GTU.FTZ.AND P1, PT, |R7|, +INF , PT ;  /* 0x7f8000000700780b */ /* 0x000fc80003f3c200 */
[----:B------:R-:W-:-:S12]  /*df30*/  PLOP3.LUT P0, PT, P0, P1, PT, 0xa8, 0x0 ;  /* 0x000000000000781c */ /* 0x000fd80000703570 */
[----:B------:R-:W-:Y:S05]  /*df40*/  @P0 BRA `(.L_x_170) ;  /* 0x0000054000000947 */ /* 0x000fea0003800000 */
[----:B------:R-:W-:-:S12]  /*df50*/  LOP3.LUT P0, RZ, R4, 0x7fffffff, R3, 0xc8, !PT ;  /* 0x7fffffff04ff7812 */ /* 0x000fd8000780c803 */
[----:B------:R-:W-:Y:S05]  /*df60*/  @!P0 BRA `(.L_x_171) ;  /* 0x0000050000008947 */ /* 0x000fea0003800000 */
[C---:B------:R-:W-:Y:S02]  /*df70*/  FSETP.NEU.FTZ.AND P0, PT, |R6|.reuse, +INF , PT ;  /* 0x7f8000000600780b */ /* 0x040fe40003f1d200 */
[----:B------:R-:W-:Y:S02]  /*df80*/  FSETP.NEU.FTZ.AND P2, PT, |R7|, +INF , PT ;  /* 0x7f8000000700780b */ /* 0x000fe40003f5d200 */
[----:B------:R-:W-:-:S10]  /*df90*/  FSETP.NEU.FTZ.AND P1, PT, |R6|, +INF , PT ;  /* 0x7f8000000600780b */ /* 0x000fd40003f3d200 */
[----:B------:R-:W-:Y:S05]  /*dfa0*/  @!P2 BRA !P0, `(.L_x_171) ;  /* 0x000004c00000a947 */ /* 0x000fea0004000000 */
[----:B------:R-:W-:-:S04]  /*dfb0*/  LOP3.LUT P0, RZ, R3, 0x7fffffff, RZ, 0xc0, !PT ;  /* 0x7fffffff03ff7812 */ /* 0x000fc8000780c0ff */
[----:B------:R-:W-:-:S12]  /*dfc0*/  PLOP3.LUT P0, PT, P2, P0, PT, 0x2a, 0x0 ;  /* 0x000000000000781c */ /* 0x000fd80001700572 */
[----:B------:R-:W-:Y:S05]  /*dfd0*/  @P0 BRA `(.L_x_172) ;  /* 0x0000047000000947 */ /* 0x000fea0003800000 */
[----:B------:R-:W-:-:S04]  /*dfe0*/  LOP3.LUT P0, RZ, R4, 0x7fffffff, RZ, 0xc0, !PT ;  /* 0x7fffffff04ff7812 */ /* 0x000fc8000780c0ff */
[----:B------:R-:W-:-:S12]  /*dff0*/  PLOP3.LUT P0, PT, P1, P0, PT, 0x2a, 0x0 ;  /* 0x000000000000781c */ /* 0x000fd80000f00572 */
[----:B------:R-:W-:Y:S05]  /*e000*/  @P0 BRA `(.L_x_173) ;  /* 0x0000041000000947 */ /* 0x000fea0003800000 */
[----:B------:R-:W-:Y:S02]  /*e010*/  ISETP.GE.AND P0, PT, R8, RZ, PT ;  /* 0x000000ff0800720c */ /* 0x000fe40003f06270 */
[----:B------:R-:W-:-:S10]  /*e020*/  ISETP.GE.AND P1, PT, R12, RZ, PT ;  /* 0x000000ff0c00720c */ /* 0x000fd40003f26270 */
[----:B------:R-:W-:Y:S02]  /*e030*/  @P0 IMAD.MOV.U32 R5, RZ, RZ, RZ ;  /* 0x000000ffff050224 */ /* 0x000fe400078e00ff */
[----:B------:R-:W-:Y:S02]  /*e040*/  @!P0 FFMA R3, R6, 1.84467440737095516160e+19, RZ ;  /* 0x5f80000006038823 */ /* 0x000fe400000000ff */
[----:B------:R-:W-:Y:S02]  /*e050*/  @!P0 IMAD.MOV.U32 R5, RZ, RZ, -0x40 ;  /* 0xffffffc0ff058424 */ /* 0x000fe400078e00ff */
[----:B------:R-:W-:-:S03]  /*e060*/  @!P1 FFMA R4, R7, 1.84467440737095516160e+19, RZ ;  /* 0x5f80000007049823 */ /* 0x000fc600000000ff */
[----:B------:R-:W-:-:S02]  /*e070*/  @!P1 IADD3 R5, R5, 0x40, RZ ;  /* 0x0000004005059810 */ /* 0x000fc40007ffe0ff */
.L_x_169:
[----:B------:R-:W-:Y:S01]  /*e080*/  LEA R7, R11, 0xc0800000, 0x17 ;  /* 0xc08000000b077811 */ /* 0x000fe200078eb8ff */
[----:B------:R-:W-:Y:S01]  /*e090*/  BMOV.32.CLEAR RZ, B2 ;  /* 0x0000000002ff7355 */ /* 0x000fe20000100000 */
[----:B------:R-:W-:Y:S03]  /*e0a0*/  BSSY B2, `(.L_x_174) ;  /* 0x0000036000027945 */ /* 0x000fe60003800000 */
[----:B------:R-:W-:Y:S01]  /*e0b0*/  IMAD.IADD R7, R4, 0x1, -R7 ;  /* 0x0000000104077824 */ /* 0x000fe200078e0a07 */
[----:B------:R-:W-:-:S03]  /*e0c0*/  IADD3 R4, R9, -0x7f, RZ ;  /* 0xffffff8109047810 */ /* 0x000fc60007ffe0ff */
[----:B------:R-:W-:Y:S02]  /*e0d0*/  FADD.FTZ R8, -R7, -RZ ;  /* 0x800000ff07087221 */ /* 0x000fe40000010100 */
[----:B------:R-:W0:Y:S01]  /*e0e0*/  MUFU.RCP R6, R7 ;  /* 0x0000000700067308 */ /* 0x000e220000001000 */
[C---:B------:R-:W-:Y:S01]  /*e0f0*/  IMAD R3, R4.reuse, -0x800000, R3 ;  /* 0xff80000004037824 */ /* 0x040fe200078e0203 */
[----:B------:R-:W-:-:S05]  /*e100*/  IADD3 R4, R4, 0x7f, -R11 ;  /* 0x0000007f04047810 */ /* 0x000fca0007ffe80b */
[----:B------:R-:W-:Y:S02]  /*e110*/  IMAD.IADD R4, R4, 0x1, R5 ;  /* 0x0000000104047824 */ /* 0x000fe400078e0205 */
[----:B0-----:R-:W-:-:S04]  /*e120*/  FFMA R9, R6, R8, 1 ;  /* 0x3f80000006097423 */ /* 0x001fc80000000008 */
[----:B------:R-:W-:-:S04]  /*e130*/  FFMA R12, R6, R9, R6 ;  /* 0x00000009060c7223 */ /* 0x000fc80000000006 */
[----:B------:R-:W-:-:S04]  /*e140*/  FFMA R6, R3, R12, RZ ;  /* 0x0000000c03067223 */ /* 0x000fc800000000ff */
[----:B------:R-:W-:-:S04]  /*e150*/  FFMA R9, R8, R6, R3 ;  /* 0x0000000608097223 */ /* 0x000fc80000000003 */
[----:B------:R-:W-:-:S04]  /*e160*/  FFMA R9, R12, R9, R6 ;  /* 0x000000090c097223 */ /* 0x000fc80000000006 */
[----:B------:R-:W-:-:S04]  /*e170*/  FFMA R8, R8, R9, R3 ;  /* 0x0000000908087223 */ /* 0x000fc80000000003 */
[----:B------:R-:W-:-:S05]  /*e180*/  FFMA R6, R12, R8, R9 ;  /* 0x000000080c067223 */ /* 0x000fca0000000009 */
[----:B------:R-:W-:-:S04]  /*e190*/  SHF.R.U32.HI R3, RZ, 0x17, R6 ;  /* 0x00000017ff037819 */ /* 0x000fc80000011606 */
[----:B------:R-:W-:-:S05]  /*e1a0*/  LOP3.LUT R3, R3, 0xff, RZ, 0xc0, !PT ;  /* 0x000000ff03037812 */ /* 0x000fca00078ec0ff */
[----:B------:R-:W-:-:S05]  /*e1b0*/  IMAD.IADD R7, R3, 0x1, R4 ;  /* 0x0000000103077824 */ /* 0x000fca00078e0204 */
[----:B------:R-:W-:-:S04]  /*e1c0*/  IADD3 R3, R7, -0x1, RZ ;  /* 0xffffffff07037810 */ /* 0x000fc80007ffe0ff */
[----:B------:R-:W-:-:S12]  /*e1d0*/  ISETP.GE.U32.AND P0, PT, R3, 0xfe, PT ;  /* 0x000000fe0300780c */ /* 0x000fd80003f06070 */
[----:B------:R-:W-:Y:S05]  /*e1e0*/  @!P0 BRA `(.L_x_175) ;  /* 0x0000020000008947 */ /* 0x000fea0003800000 */
[----:B------:R-:W-:-:S12]  /*e1f0*/  ISETP.GT.AND P0, PT, R7, 0xfe, PT ;  /* 0x000000fe0700780c */ /* 0x000fd80003f04270 */
[----:B------:R-:W-:Y:S05]  /*e200*/  @P0 BRA `(.L_x_176) ;  /* 0x000001b000000947 */ /* 0x000fea0003800000 */
[----:B------:R-:W-:-:S12]  /*e210*/  ISETP.GE.AND P0, PT, R7, 0x1, PT ;  /* 0x000000010700780c */ /* 0x000fd80003f06270 */
[----:B------:R-:W-:Y:S05]  /*e220*/  @P0 BRA `(.L_x_177) ;  /* 0x000001d000000947 */ /* 0x000fea0003800000 */
[----:B------:R-:W-:Y:S02]  /*e230*/  ISETP.GE.AND P0, PT, R7, -0x18, PT ;  /* 0xffffffe80700780c */ /* 0x000fe40003f06270 */
[----:B------:R-:W-:-:S10]  /*e240*/  LOP3.LUT R6, R6, 0x80000000, RZ, 0xc0, !PT ;  /* 0x8000000006067812 */ /* 0x000fd400078ec0ff */
[----:B------:R-:W-:Y:S05]  /*e250*/  @!P0 BRA `(.L_x_177) ;  /* 0x000001a000008947 */ /* 0x000fea0003800000 */
[CCC-:B------:R-:W-:Y:S01]  /*e260*/  FFMA.RZ R3, R12.reuse, R8.reuse, R9.reuse ;  /* 0x000000080c037223 */ /* 0x1c0fe2000000c009 */
[C---:B------:R-:W-:Y:S01]  /*e270*/  ISETP.NE.AND P2, PT, R7.reuse, RZ, PT ;  /* 0x000000ff0700720c */ /* 0x040fe20003f45270 */
[CCC-:B------:R-:W-:Y:S01]  /*e280*/  FFMA.RM R4, R12.reuse, R8.reuse, R9.reuse ;  /* 0x000000080c047223 */ /* 0x1c0fe20000004009 */
[----:B------:R-:W-:Y:S02]  /*e290*/  ISETP.NE.AND P1, PT, R7, RZ, PT ;  /* 0x000000ff0700720c */ /* 0x000fe40003f25270 */
[----:B------:R-:W-:Y:S01]  /*e2a0*/  LOP3.LUT R5, R3, 0x7fffff, RZ, 0xc0, !PT ;  /* 0x007fffff03057812 */ /* 0x000fe200078ec0ff */
[----:B------:R-:W-:Y:S01]  /*e2b0*/  FFMA.RP R3, R12, R8, R9 ;  /* 0x000000080c037223 */ /* 0x000fe20000008009 */
[----:B------:R-:W-:Y:S01]  /*e2c0*/  IADD3 R8, R7, 0x20, RZ ;  /* 0x0000002007087810 */ /* 0x000fe20007ffe0ff */
[----:B------:R-:W-:Y:S01]  /*e2d0*/  IMAD.MOV R7, RZ, RZ, -R7 ;  /* 0x000000ffff077224 */ /* 0x000fe200078e0a07 */
[----:B------:R-:W-:Y:S02]  /*e2e0*/  LOP3.LUT R5, R5, 0x800000, RZ, 0xfc, !PT ;  /* 0x0080000005057812 */ /* 0x000fe400078efcff */
[----:B------:R-:W-:-:S02]  /*e2f0*/  FSETP.NEU.FTZ.AND P0, PT, R3, R4, PT ;  /* 0x000000040300720b */ /* 0x000fc40003f1d000 */
[----:B------:R-:W-:Y:S02]  /*e300*/  SHF.L.U32 R8, R5, R8, RZ ;  /* 0x0000000805087219 */ /* 0x000fe400000006ff */
[----:B------:R-:W-:Y:S02]  /*e310*/  SEL R4, R7, RZ, P2 ;  /* 0x000000ff07047207 */ /* 0x000fe40001000000 */
[----:B------:R-:W-:Y:S02]  /*e320*/  ISETP.NE.AND P1, PT, R8, RZ, P1 ;  /* 0x000000ff0800720c */ /* 0x000fe40000f25270 */
[----:B------:R-:W-:Y:S02]  /*e330*/  SHF.R.U32.HI R4, RZ, R4, R5 ;  /* 0x00000004ff047219 */ /* 0x000fe40000011605 */
[----:B------:R-:W-:Y:S02]  /*e340*/  PLOP3.LUT P0, PT, P0, P1, PT, 0xa8, 0x0 ;  /* 0x000000000000781c */ /* 0x000fe40000703570 */
[----:B------:R-:W-:-:S02]  /*e350*/  SHF.R.U32.HI R8, RZ, 0x1, R4 ;  /* 0x00000001ff087819 */ /* 0x000fc40000011604 */
[----:B------:R-:W-:-:S04]  /*e360*/  SEL R3, RZ, 0x1, !P0 ;  /* 0x00000001ff037807 */ /* 0x000fc80004000000 */
[----:B------:R-:W-:-:S04]  /*e370*/  LOP3.LUT R3, R3, 0x1, R8, 0xf8, !PT ;  /* 0x0000000103037812 */ /* 0x000fc800078ef808 */
[----:B------:R-:W-:-:S05]  /*e380*/  LOP3.LUT R3, R3, R4, RZ, 0xc0, !PT ;  /* 0x0000000403037212 */ /* 0x000fca00078ec0ff */
[----:B------:R-:W-:-:S05]  /*e390*/  IMAD.IADD R3, R8, 0x1, R3 ;  /* 0x0000000108037824 */ /* 0x000fca00078e0203 */
[----:B------:R-:W-:Y:S01]  /*e3a0*/  LOP3.LUT R6, R3, R6, RZ, 0xfc, !PT ;  /* 0x0000000603067212 */ /* 0x000fe200078efcff */
[----:B------:R-:W-:Y:S05]  /*e3b0*/  BRA `(.L_x_177) ;  /* 0x0000004000007947 */ /* 0x000fea0003800000 */
.L_x_176:
[----:B------:R-:W-:-:S04]  /*e3c0*/  LOP3.LUT R6, R6, 0x80000000, RZ, 0xc0, !PT ;  /* 0x8000000006067812 */ /* 0x000fc800078ec0ff */
[----:B------:R-:W-:Y:S01]  /*e3d0*/  LOP3.LUT R6, R6, 0x7f800000, RZ, 0xfc, !PT ;  /* 0x7f80000006067812 */ /* 0x000fe200078efcff */
[----:B------:R-:W-:Y:S05]  /*e3e0*/  BRA `(.L_x_177) ;  /* 0x0000001000007947 */ /* 0x000fea0003800000 */
.L_x_175:
[----:B------:R-:W-:-:S03]  /*e3f0*/  IMAD R6, R4, 0x800000, R6 ;  /* 0x0080000004067824 */ /* 0x000fc600078e0206 */
.L_x_177:
[----:B------:R-:W-:Y:S05]  /*e400*/  BSYNC B2 ;  /* 0x0000000000027941 */ /* 0x000fea0003800000 */
.L_x_174:
[----:B------:R-:W-:Y:S05]  /*e410*/  BRA `(.L_x_178) ;  /* 0x0000008000007947 */ /* 0x000fea0003800000 */
.L_x_173:
[----:B------:R-:W-:-:S04]  /*e420*/  LOP3.LUT R3, R4, 0x80000000, R3, 0x48, !PT ;  /* 0x8000000004037812 */ /* 0x000fc800078e4803 */
[----:B------:R-:W-:Y:S01]  /*e430*/  LOP3.LUT R6, R3, 0x7f800000, RZ, 0xfc, !PT ;  /* 0x7f80000003067812 */ /* 0x000fe200078efcff */
[----:B------:R-:W-:Y:S05]  /*e440*/  BRA `(.L_x_178) ;  /* 0x0000005000007947 */ /* 0x000fea0003800000 */
.L_x_172:
[----:B------:R-:W-:Y:S01]  /*e450*/  LOP3.LUT R6, R4, 0x80000000, R3, 0x48, !PT ;  /* 0x8000000004067812 */ /* 0x000fe200078e4803 */
[----:B------:R-:W-:Y:S05]  /*e460*/  BRA `(.L_x_178) ;  /* 0x0000003000007947 */ /* 0x000fea0003800000 */
.L_x_171:
[----:B------:R-:W0:Y:S01]  /*e470*/  MUFU.RSQ R6, -QNAN ;  /* 0xffc0000000067908 */ /* 0x000e220000001400 */
[----:B------:R-:W-:Y:S05]  /*e480*/  BRA `(.L_x_178) ;  /* 0x0000001000007947 */ /* 0x000fea0003800000 */
.L_x_170:
[----:B------:R-:W-:-:S03]  /*e490*/  FADD.FTZ R6, R6, R7 ;  /* 0x0000000706067221 */ /* 0x000fc60000010000 */
.L_x_178:
[----:B------:R-:W-:Y:S05]  /*e4a0*/  BSYNC B1 ;  /* 0x0000000000017941 */ /* 0x000fea0003800000 */
.L_x_168:
[----:B------:R-:W-:Y:S02]  /*e4b0*/  IMAD.MOV.U32 R4, RZ, RZ, R10 ;  /* 0x000000ffff047224 */ /* 0x000fe400078e000a */
[----:B------:R-:W-:-:S06]  /*e4c0*/  IMAD.MOV.U32 R5, RZ, RZ, 0x0 ;  /* 0x00000000ff057424 */ /* 0x000fcc00078e00ff */
[----:B------:R-:W-:Y:S05]  /*e4d0*/  RET.REL.NODEC R4 `(_Z12wmma_exampleP6__halfS0_Pfiiiff) ;  /* 0xffff1b2004007950 */ /* 0x000fea0003c3ffff */
.L_x_179:
[----:B------:R-:W-:-:S00]  /*e4e0*/  BRA `(.L_x_179) ;  /* 0xfffffff000007947 */ /* 0x000fc0000383ffff */
[----:B------:R-:W-:-:S00]  /*e4f0*/  NOP ;  /* 0x0000000000007918 */ /* 0x000fc00000000000 */
.L_x_180:


//--------------------- .nv.global.init           --------------------------
	.section	.nv.global.init,"aw",@progbits
	.align	4
.nv.global.init:
	.type		__cudart_i2opi_f,@object
	.size		__cudart_i2opi_f,(.L_0 - __cudart_i2opi_f)
__cudart_i2opi_f:
        /*0000*/ 	.byte	0x41, 0x90, 0x43, 0x3c, 0x99, 0x95, 0x62, 0xdb, 0xc0, 0xdd, 0x34, 0xf5, 0xd1, 0x57, 0x27, 0xfc
        /*0010*/ 	.byte	0x29, 0x15, 0x44, 0x4e, 0x6e, 0x83, 0xf9, 0xa2
.L_0:
